//
// Generated by NVIDIA NVVM Compiler
//
// Compiler Build ID: CL-36424714
// Cuda compilation tools, release 13.0, V13.0.88
// Based on NVVM 20.0.0
//

.version 9.0
.target sm_100
.address_size 64

	// .globl	_Z20device_reduce_stablePKiPii
.shared .align 4 .b8 _ZZ16block_reduce_sumiE6shared[128];

.visible .entry _Z20device_reduce_stablePKiPii(
	.param .u64 .ptr .align 1 _Z20device_reduce_stablePKiPii_param_0,
	.param .u64 .ptr .align 1 _Z20device_reduce_stablePKiPii_param_1,
	.param .u32 _Z20device_reduce_stablePKiPii_param_2
)
{
	.reg .pred 	%p<17>;
	.reg .b32 	%r<51>;
	.reg .b64 	%rd<9>;

	ld.param.u64 	%rd2, [_Z20device_reduce_stablePKiPii_param_0];
	ld.param.u64 	%rd3, [_Z20device_reduce_stablePKiPii_param_1];
	ld.param.u32 	%r16, [_Z20device_reduce_stablePKiPii_param_2];
	mov.u32 	%r1, %ctaid.x;
	mov.u32 	%r2, %ntid.x;
	mov.u32 	%r3, %tid.x;
	mad.lo.s32 	%r47, %r1, %r2, %r3;
	setp.ge.u32 	%p1, %r47, %r16;
	mov.b32 	%r49, 0;
	@%p1 bra 	$L__BB0_3;
	mov.u32 	%r19, %nctaid.x;
	mul.lo.s32 	%r5, %r2, %r19;
	cvta.to.global.u64 	%rd1, %rd2;
	mov.b32 	%r49, 0;
$L__BB0_2:
	mul.wide.u32 	%rd4, %r47, 4;
	add.s64 	%rd5, %rd1, %rd4;
	ld.global.u32 	%r20, [%rd5];
	add.s32 	%r49, %r20, %r49;
	add.s32 	%r47, %r47, %r5;
	setp.lt.u32 	%p2, %r47, %r16;
	@%p2 bra 	$L__BB0_2;
$L__BB0_3:
	and.b32  	%r11, %r3, 31;
	shfl.sync.down.b32	%r21|%p3, %r49, 16, 31, -1;
	add.s32 	%r22, %r21, %r49;
	shfl.sync.down.b32	%r23|%p4, %r22, 8, 31, -1;
	add.s32 	%r24, %r23, %r22;
	shfl.sync.down.b32	%r25|%p5, %r24, 4, 31, -1;
	add.s32 	%r26, %r25, %r24;
	shfl.sync.down.b32	%r27|%p6, %r26, 2, 31, -1;
	add.s32 	%r28, %r27, %r26;
	shfl.sync.down.b32	%r29|%p7, %r28, 1, 31, -1;
	add.s32 	%r12, %r29, %r28;
	setp.ne.s32 	%p8, %r11, 0;
	@%p8 bra 	$L__BB0_5;
	shr.u32 	%r30, %r3, 3;
	mov.u32 	%r31, _ZZ16block_reduce_sumiE6shared;
	add.s32 	%r32, %r31, %r30;
	st.shared.u32 	[%r32], %r12;
$L__BB0_5:
	bar.sync 	0;
	shr.u32 	%r34, %r2, 5;
	setp.ge.u32 	%p9, %r3, %r34;
	mov.b32 	%r50, 0;
	@%p9 bra 	$L__BB0_7;
	shl.b32 	%r35, %r11, 2;
	mov.u32 	%r36, _ZZ16block_reduce_sumiE6shared;
	add.s32 	%r37, %r36, %r35;
	ld.shared.u32 	%r50, [%r37];
$L__BB0_7:
	setp.gt.u32 	%p10, %r3, 31;
	@%p10 bra 	$L__BB0_10;
	shfl.sync.down.b32	%r38|%p11, %r50, 16, 31, -1;
	add.s32 	%r39, %r38, %r50;
	shfl.sync.down.b32	%r40|%p12, %r39, 8, 31, -1;
	add.s32 	%r41, %r40, %r39;
	shfl.sync.down.b32	%r42|%p13, %r41, 4, 31, -1;
	add.s32 	%r43, %r42, %r41;
	shfl.sync.down.b32	%r44|%p14, %r43, 2, 31, -1;
	add.s32 	%r45, %r44, %r43;
	shfl.sync.down.b32	%r46|%p15, %r45, 1, 31, -1;
	add.s32 	%r15, %r46, %r45;
	setp.ne.s32 	%p16, %r3, 0;
	@%p16 bra 	$L__BB0_10;
	cvta.to.global.u64 	%rd6, %rd3;
	mul.wide.u32 	%rd7, %r1, 4;
	add.s64 	%rd8, %rd6, %rd7;
	st.global.u32 	[%rd8], %r15;
$L__BB0_10:
	ret;

}
	// .globl	_Z25device_reduce_stable_vec2PKiPii
.visible .entry _Z25device_reduce_stable_vec2PKiPii(
	.param .u64 .ptr .align 1 _Z25device_reduce_stable_vec2PKiPii_param_0,
	.param .u64 .ptr .align 1 _Z25device_reduce_stable_vec2PKiPii_param_1,
	.param .u32 _Z25device_reduce_stable_vec2PKiPii_param_2
)
{
	.reg .pred 	%p<17>;
	.reg .b32 	%r<56>;
	.reg .b64 	%rd<9>;

	ld.param.u64 	%rd2, [_Z25device_reduce_stable_vec2PKiPii_param_0];
	ld.param.u64 	%rd3, [_Z25device_reduce_stable_vec2PKiPii_param_1];
	ld.param.u32 	%r18, [_Z25device_reduce_stable_vec2PKiPii_param_2];
	mov.u32 	%r1, %ctaid.x;
	mov.u32 	%r2, %ntid.x;
	mov.u32 	%r3, %tid.x;
	mad.lo.s32 	%r52, %r1, %r2, %r3;
	shr.u32 	%r19, %r18, 31;
	add.s32 	%r20, %r18, %r19;
	shr.s32 	%r5, %r20, 1;
	setp.ge.u32 	%p1, %r52, %r5;
	mov.b32 	%r54, 0;
	@%p1 bra 	$L__BB1_3;
	mov.u32 	%r22, %nctaid.x;
	mul.lo.s32 	%r6, %r2, %r22;
	cvta.to.global.u64 	%rd1, %rd2;
	mov.b32 	%r54, 0;
$L__BB1_2:
	mul.wide.u32 	%rd4, %r52, 8;
	add.s64 	%rd5, %rd1, %rd4;
	ld.global.v2.u32 	{%r23, %r24}, [%rd5];
	add.s32 	%r25, %r23, %r54;
	add.s32 	%r54, %r25, %r24;
	add.s32 	%r52, %r52, %r6;
	setp.lt.u32 	%p2, %r52, %r5;
	@%p2 bra 	$L__BB1_2;
$L__BB1_3:
	and.b32  	%r12, %r3, 31;
	shfl.sync.down.b32	%r26|%p3, %r54, 16, 31, -1;
	add.s32 	%r27, %r26, %r54;
	shfl.sync.down.b32	%r28|%p4, %r27, 8, 31, -1;
	add.s32 	%r29, %r28, %r27;
	shfl.sync.down.b32	%r30|%p5, %r29, 4, 31, -1;
	add.s32 	%r31, %r30, %r29;
	shfl.sync.down.b32	%r32|%p6, %r31, 2, 31, -1;
	add.s32 	%r33, %r32, %r31;
	shfl.sync.down.b32	%r34|%p7, %r33, 1, 31, -1;
	add.s32 	%r13, %r34, %r33;
	setp.ne.s32 	%p8, %r12, 0;
	@%p8 bra 	$L__BB1_5;
	shr.u32 	%r35, %r3, 3;
	mov.u32 	%r36, _ZZ16block_reduce_sumiE6shared;
	add.s32 	%r37, %r36, %r35;
	st.shared.u32 	[%r37], %r13;
$L__BB1_5:
	bar.sync 	0;
	shr.u32 	%r39, %r2, 5;
	setp.ge.u32 	%p9, %r3, %r39;
	mov.b32 	%r55, 0;
	@%p9 bra 	$L__BB1_7;
	shl.b32 	%r40, %r12, 2;
	mov.u32 	%r41, _ZZ16block_reduce_sumiE6shared;
	add.s32 	%r42, %r41, %r40;
	ld.shared.u32 	%r55, [%r42];
$L__BB1_7:
	setp.gt.u32 	%p10, %r3, 31;
	@%p10 bra 	$L__BB1_10;
	shfl.sync.down.b32	%r43|%p11, %r55, 16, 31, -1;
	add.s32 	%r44, %r43, %r55;
	shfl.sync.down.b32	%r45|%p12, %r44, 8, 31, -1;
	add.s32 	%r46, %r45, %r44;
	shfl.sync.down.b32	%r47|%p13, %r46, 4, 31, -1;
	add.s32 	%r48, %r47, %r46;
	shfl.sync.down.b32	%r49|%p14, %r48, 2, 31, -1;
	add.s32 	%r50, %r49, %r48;
	shfl.sync.down.b32	%r51|%p15, %r50, 1, 31, -1;
	add.s32 	%r16, %r51, %r50;
	setp.ne.s32 	%p16, %r3, 0;
	@%p16 bra 	$L__BB1_10;
	cvta.to.global.u64 	%rd6, %rd3;
	mul.wide.u32 	%rd7, %r1, 4;
	add.s64 	%rd8, %rd6, %rd7;
	st.global.u32 	[%rd8], %r16;
$L__BB1_10:
	ret;

}
	// .globl	_Z25device_reduce_stable_vec4PKiPii
.visible .entry _Z25device_reduce_stable_vec4PKiPii(
	.param .u64 .ptr .align 1 _Z25device_reduce_stable_vec4PKiPii_param_0,
	.param .u64 .ptr .align 1 _Z25device_reduce_stable_vec4PKiPii_param_1,
	.param .u32 _Z25device_reduce_stable_vec4PKiPii_param_2
)
{
	.reg .pred 	%p<17>;
	.reg .b32 	%r<61>;
	.reg .b64 	%rd<9>;

	ld.param.u64 	%rd2, [_Z25device_reduce_stable_vec4PKiPii_param_0];
	ld.param.u64 	%rd3, [_Z25device_reduce_stable_vec4PKiPii_param_1];
	ld.param.u32 	%r18, [_Z25device_reduce_stable_vec4PKiPii_param_2];
	mov.u32 	%r1, %ctaid.x;
	mov.u32 	%r2, %ntid.x;
	mov.u32 	%r3, %tid.x;
	mad.lo.s32 	%r57, %r1, %r2, %r3;
	shr.s32 	%r19, %r18, 31;
	shr.u32 	%r20, %r19, 30;
	add.s32 	%r21, %r18, %r20;
	shr.s32 	%r5, %r21, 2;
	setp.ge.u32 	%p1, %r57, %r5;
	mov.b32 	%r59, 0;
	@%p1 bra 	$L__BB2_3;
	mov.u32 	%r23, %nctaid.x;
	mul.lo.s32 	%r6, %r2, %r23;
	cvta.to.global.u64 	%rd1, %rd2;
	mov.b32 	%r59, 0;
$L__BB2_2:
	mul.wide.u32 	%rd4, %r57, 16;
	add.s64 	%rd5, %rd1, %rd4;
	ld.global.v4.u32 	{%r24, %r25, %r26, %r27}, [%rd5];
	add.s32 	%r28, %r24, %r59;
	add.s32 	%r29, %r28, %r25;
	add.s32 	%r30, %r29, %r26;
	add.s32 	%r59, %r30, %r27;
	add.s32 	%r57, %r57, %r6;
	setp.lt.u32 	%p2, %r57, %r5;
	@%p2 bra 	$L__BB2_2;
$L__BB2_3:
	and.b32  	%r12, %r3, 31;
	shfl.sync.down.b32	%r31|%p3, %r59, 16, 31, -1;
	add.s32 	%r32, %r31, %r59;
	shfl.sync.down.b32	%r33|%p4, %r32, 8, 31, -1;
	add.s32 	%r34, %r33, %r32;
	shfl.sync.down.b32	%r35|%p5, %r34, 4, 31, -1;
	add.s32 	%r36, %r35, %r34;
	shfl.sync.down.b32	%r37|%p6, %r36, 2, 31, -1;
	add.s32 	%r38, %r37, %r36;
	shfl.sync.down.b32	%r39|%p7, %r38, 1, 31, -1;
	add.s32 	%r13, %r39, %r38;
	setp.ne.s32 	%p8, %r12, 0;
	@%p8 bra 	$L__BB2_5;
	shr.u32 	%r40, %r3, 3;
	mov.u32 	%r41, _ZZ16block_reduce_sumiE6shared;
	add.s32 	%r42, %r41, %r40;
	st.shared.u32 	[%r42], %r13;
$L__BB2_5:
	bar.sync 	0;
	shr.u32 	%r44, %r2, 5;
	setp.ge.u32 	%p9, %r3, %r44;
	mov.b32 	%r60, 0;
	@%p9 bra 	$L__BB2_7;
	shl.b32 	%r45, %r12, 2;
	mov.u32 	%r46, _ZZ16block_reduce_sumiE6shared;
	add.s32 	%r47, %r46, %r45;
	ld.shared.u32 	%r60, [%r47];
$L__BB2_7:
	setp.gt.u32 	%p10, %r3, 31;
	@%p10 bra 	$L__BB2_10;
	shfl.sync.down.b32	%r48|%p11, %r60, 16, 31, -1;
	add.s32 	%r49, %r48, %r60;
	shfl.sync.down.b32	%r50|%p12, %r49, 8, 31, -1;
	add.s32 	%r51, %r50, %r49;
	shfl.sync.down.b32	%r52|%p13, %r51, 4, 31, -1;
	add.s32 	%r53, %r52, %r51;
	shfl.sync.down.b32	%r54|%p14, %r53, 2, 31, -1;
	add.s32 	%r55, %r54, %r53;
	shfl.sync.down.b32	%r56|%p15, %r55, 1, 31, -1;
	add.s32 	%r16, %r56, %r55;
	setp.ne.s32 	%p16, %r3, 0;
	@%p16 bra 	$L__BB2_10;
	cvta.to.global.u64 	%rd6, %rd3;
	mul.wide.u32 	%rd7, %r1, 4;
	add.s64 	%rd8, %rd6, %rd7;
	st.global.u32 	[%rd8], %r16;
$L__BB2_10:
	ret;

}
	// .globl	_Z25device_reduce_warp_atomicPKiPii
.visible .entry _Z25device_reduce_warp_atomicPKiPii(
	.param .u64 .ptr .align 1 _Z25device_reduce_warp_atomicPKiPii_param_0,
	.param .u64 .ptr .align 1 _Z25device_reduce_warp_atomicPKiPii_param_1,
	.param .u32 _Z25device_reduce_warp_atomicPKiPii_param_2
)
{
	.reg .pred 	%p<9>;
	.reg .b32 	%r<31>;
	.reg .b64 	%rd<7>;

	ld.param.u64 	%rd2, [_Z25device_reduce_warp_atomicPKiPii_param_0];
	ld.param.u64 	%rd3, [_Z25device_reduce_warp_atomicPKiPii_param_1];
	ld.param.u32 	%r11, [_Z25device_reduce_warp_atomicPKiPii_param_2];
	mov.u32 	%r13, %ctaid.x;
	mov.u32 	%r1, %ntid.x;
	mov.u32 	%r2, %tid.x;
	mad.lo.s32 	%r28, %r13, %r1, %r2;
	setp.ge.u32 	%p1, %r28, %r11;
	mov.b32 	%r30, 0;
	@%p1 bra 	$L__BB3_3;
	mov.u32 	%r15, %nctaid.x;
	mul.lo.s32 	%r4, %r1, %r15;
	cvta.to.global.u64 	%rd1, %rd2;
	mov.b32 	%r30, 0;
$L__BB3_2:
	mul.wide.u32 	%rd4, %r28, 4;
	add.s64 	%rd5, %rd1, %rd4;
	ld.global.u32 	%r16, [%rd5];
	add.s32 	%r30, %r16, %r30;
	add.s32 	%r28, %r28, %r4;
	setp.lt.u32 	%p2, %r28, %r11;
	@%p2 bra 	$L__BB3_2;
$L__BB3_3:
	shfl.sync.down.b32	%r17|%p3, %r30, 16, 31, -1;
	add.s32 	%r18, %r17, %r30;
	shfl.sync.down.b32	%r19|%p4, %r18, 8, 31, -1;
	add.s32 	%r20, %r19, %r18;
	shfl.sync.down.b32	%r21|%p5, %r20, 4, 31, -1;
	add.s32 	%r22, %r21, %r20;
	shfl.sync.down.b32	%r23|%p6, %r22, 2, 31, -1;
	add.s32 	%r24, %r23, %r22;
	shfl.sync.down.b32	%r25|%p7, %r24, 1, 31, -1;
	add.s32 	%r10, %r25, %r24;
	and.b32  	%r26, %r2, 31;
	setp.ne.s32 	%p8, %r26, 0;
	@%p8 bra 	$L__BB3_5;
	cvta.to.global.u64 	%rd6, %rd3;
	atom.global.add.u32 	%r27, [%rd6], %r10;
$L__BB3_5:
	ret;

}
	// .globl	_Z30device_reduce_warp_atomic_vec2PKiPii
.visible .entry _Z30device_reduce_warp_atomic_vec2PKiPii(
	.param .u64 .ptr .align 1 _Z30device_reduce_warp_atomic_vec2PKiPii_param_0,
	.param .u64 .ptr .align 1 _Z30device_reduce_warp_atomic_vec2PKiPii_param_1,
	.param .u32 _Z30device_reduce_warp_atomic_vec2PKiPii_param_2
)
{
	.reg .pred 	%p<9>;
	.reg .b32 	%r<36>;
	.reg .b64 	%rd<7>;

	ld.param.u64 	%rd2, [_Z30device_reduce_warp_atomic_vec2PKiPii_param_0];
	ld.param.u64 	%rd3, [_Z30device_reduce_warp_atomic_vec2PKiPii_param_1];
	ld.param.u32 	%r13, [_Z30device_reduce_warp_atomic_vec2PKiPii_param_2];
	mov.u32 	%r14, %ctaid.x;
	mov.u32 	%r1, %ntid.x;
	mov.u32 	%r2, %tid.x;
	mad.lo.s32 	%r33, %r14, %r1, %r2;
	shr.u32 	%r15, %r13, 31;
	add.s32 	%r16, %r13, %r15;
	shr.s32 	%r4, %r16, 1;
	setp.ge.u32 	%p1, %r33, %r4;
	mov.b32 	%r35, 0;
	@%p1 bra 	$L__BB4_3;
	mov.u32 	%r18, %nctaid.x;
	mul.lo.s32 	%r5, %r1, %r18;
	cvta.to.global.u64 	%rd1, %rd2;
	mov.b32 	%r35, 0;
$L__BB4_2:
	mul.wide.u32 	%rd4, %r33, 8;
	add.s64 	%rd5, %rd1, %rd4;
	ld.global.v2.u32 	{%r19, %r20}, [%rd5];
	add.s32 	%r21, %r19, %r35;
	add.s32 	%r35, %r21, %r20;
	add.s32 	%r33, %r33, %r5;
	setp.lt.u32 	%p2, %r33, %r4;
	@%p2 bra 	$L__BB4_2;
$L__BB4_3:
	shfl.sync.down.b32	%r22|%p3, %r35, 16, 31, -1;
	add.s32 	%r23, %r22, %r35;
	shfl.sync.down.b32	%r24|%p4, %r23, 8, 31, -1;
	add.s32 	%r25, %r24, %r23;
	shfl.sync.down.b32	%r26|%p5, %r25, 4, 31, -1;
	add.s32 	%r27, %r26, %r25;
	shfl.sync.down.b32	%r28|%p6, %r27, 2, 31, -1;
	add.s32 	%r29, %r28, %r27;
	shfl.sync.down.b32	%r30|%p7, %r29, 1, 31, -1;
	add.s32 	%r11, %r30, %r29;
	and.b32  	%r31, %r2, 31;
	setp.ne.s32 	%p8, %r31, 0;
	@%p8 bra 	$L__BB4_5;
	cvta.to.global.u64 	%rd6, %rd3;
	atom.global.add.u32 	%r32, [%rd6], %r11;
$L__BB4_5:
	ret;

}
	// .globl	_Z30device_reduce_warp_atomic_vec4PKiPii
.visible .entry _Z30device_reduce_warp_atomic_vec4PKiPii(
	.param .u64 .ptr .align 1 _Z30device_reduce_warp_atomic_vec4PKiPii_param_0,
	.param .u64 .ptr .align 1 _Z30device_reduce_warp_atomic_vec4PKiPii_param_1,
	.param .u32 _Z30device_reduce_warp_atomic_vec4PKiPii_param_2
)
{
	.reg .pred 	%p<9>;
	.reg .b32 	%r<41>;
	.reg .b64 	%rd<7>;

	ld.param.u64 	%rd2, [_Z30device_reduce_warp_atomic_vec4PKiPii_param_0];
	ld.param.u64 	%rd3, [_Z30device_reduce_warp_atomic_vec4PKiPii_param_1];
	ld.param.u32 	%r13, [_Z30device_reduce_warp_atomic_vec4PKiPii_param_2];
	mov.u32 	%r14, %ctaid.x;
	mov.u32 	%r1, %ntid.x;
	mov.u32 	%r2, %tid.x;
	mad.lo.s32 	%r38, %r14, %r1, %r2;
	shr.s32 	%r15, %r13, 31;
	shr.u32 	%r16, %r15, 30;
	add.s32 	%r17, %r13, %r16;
	shr.s32 	%r4, %r17, 2;
	setp.ge.u32 	%p1, %r38, %r4;
	mov.b32 	%r40, 0;
	@%p1 bra 	$L__BB5_3;
	mov.u32 	%r19, %nctaid.x;
	mul.lo.s32 	%r5, %r1, %r19;
	cvta.to.global.u64 	%rd1, %rd2;
	mov.b32 	%r40, 0;
$L__BB5_2:
	mul.wide.u32 	%rd4, %r38, 16;
	add.s64 	%rd5, %rd1, %rd4;
	ld.global.v4.u32 	{%r20, %r21, %r22, %r23}, [%rd5];
	add.s32 	%r24, %r20, %r40;
	add.s32 	%r25, %r24, %r21;
	add.s32 	%r26, %r25, %r22;
	add.s32 	%r40, %r26, %r23;
	add.s32 	%r38, %r38, %r5;
	setp.lt.u32 	%p2, %r38, %r4;
	@%p2 bra 	$L__BB5_2;
$L__BB5_3:
	shfl.sync.down.b32	%r27|%p3, %r40, 16, 31, -1;
	add.s32 	%r28, %r27, %r40;
	shfl.sync.down.b32	%r29|%p4, %r28, 8, 31, -1;
	add.s32 	%r30, %r29, %r28;
	shfl.sync.down.b32	%r31|%p5, %r30, 4, 31, -1;
	add.s32 	%r32, %r31, %r30;
	shfl.sync.down.b32	%r33|%p6, %r32, 2, 31, -1;
	add.s32 	%r34, %r33, %r32;
	shfl.sync.down.b32	%r35|%p7, %r34, 1, 31, -1;
	add.s32 	%r11, %r35, %r34;
	and.b32  	%r36, %r2, 31;
	setp.ne.s32 	%p8, %r36, 0;
	@%p8 bra 	$L__BB5_5;
	cvta.to.global.u64 	%rd6, %rd3;
	atom.global.add.u32 	%r37, [%rd6], %r11;
$L__BB5_5:
	ret;

}
	// .globl	_Z26device_reduce_block_atomicPKiPii
.visible .entry _Z26device_reduce_block_atomicPKiPii(
	.param .u64 .ptr .align 1 _Z26device_reduce_block_atomicPKiPii_param_0,
	.param .u64 .ptr .align 1 _Z26device_reduce_block_atomicPKiPii_param_1,
	.param .u32 _Z26device_reduce_block_atomicPKiPii_param_2
)
{
	.reg .pred 	%p<17>;
	.reg .b32 	%r<52>;
	.reg .b64 	%rd<7>;

	ld.param.u64 	%rd2, [_Z26device_reduce_block_atomicPKiPii_param_0];
	ld.param.u64 	%rd3, [_Z26device_reduce_block_atomicPKiPii_param_1];
	ld.param.u32 	%r15, [_Z26device_reduce_block_atomicPKiPii_param_2];
	mov.u32 	%r17, %ctaid.x;
	mov.u32 	%r1, %ntid.x;
	mov.u32 	%r2, %tid.x;
	mad.lo.s32 	%r48, %r17, %r1, %r2;
	setp.ge.u32 	%p1, %r48, %r15;
	mov.b32 	%r50, 0;
	@%p1 bra 	$L__BB6_3;
	mov.u32 	%r19, %nctaid.x;
	mul.lo.s32 	%r4, %r1, %r19;
	cvta.to.global.u64 	%rd1, %rd2;
	mov.b32 	%r50, 0;
$L__BB6_2:
	mul.wide.u32 	%rd4, %r48, 4;
	add.s64 	%rd5, %rd1, %rd4;
	ld.global.u32 	%r20, [%rd5];
	add.s32 	%r50, %r20, %r50;
	add.s32 	%r48, %r48, %r4;
	setp.lt.u32 	%p2, %r48, %r15;
	@%p2 bra 	$L__BB6_2;
$L__BB6_3:
	and.b32  	%r10, %r2, 31;
	shfl.sync.down.b32	%r21|%p3, %r50, 16, 31, -1;
	add.s32 	%r22, %r21, %r50;
	shfl.sync.down.b32	%r23|%p4, %r22, 8, 31, -1;
	add.s32 	%r24, %r23, %r22;
	shfl.sync.down.b32	%r25|%p5, %r24, 4, 31, -1;
	add.s32 	%r26, %r25, %r24;
	shfl.sync.down.b32	%r27|%p6, %r26, 2, 31, -1;
	add.s32 	%r28, %r27, %r26;
	shfl.sync.down.b32	%r29|%p7, %r28, 1, 31, -1;
	add.s32 	%r11, %r29, %r28;
	setp.ne.s32 	%p8, %r10, 0;
	@%p8 bra 	$L__BB6_5;
	shr.u32 	%r30, %r2, 3;
	mov.u32 	%r31, _ZZ16block_reduce_sumiE6shared;
	add.s32 	%r32, %r31, %r30;
	st.shared.u32 	[%r32], %r11;
$L__BB6_5:
	bar.sync 	0;
	shr.u32 	%r34, %r1, 5;
	setp.ge.u32 	%p9, %r2, %r34;
	mov.b32 	%r51, 0;
	@%p9 bra 	$L__BB6_7;
	shl.b32 	%r35, %r10, 2;
	mov.u32 	%r36, _ZZ16block_reduce_sumiE6shared;
	add.s32 	%r37, %r36, %r35;
	ld.shared.u32 	%r51, [%r37];
$L__BB6_7:
	setp.gt.u32 	%p10, %r2, 31;
	@%p10 bra 	$L__BB6_10;
	shfl.sync.down.b32	%r38|%p11, %r51, 16, 31, -1;
	add.s32 	%r39, %r38, %r51;
	shfl.sync.down.b32	%r40|%p12, %r39, 8, 31, -1;
	add.s32 	%r41, %r40, %r39;
	shfl.sync.down.b32	%r42|%p13, %r41, 4, 31, -1;
	add.s32 	%r43, %r42, %r41;
	shfl.sync.down.b32	%r44|%p14, %r43, 2, 31, -1;
	add.s32 	%r45, %r44, %r43;
	shfl.sync.down.b32	%r46|%p15, %r45, 1, 31, -1;
	add.s32 	%r14, %r46, %r45;
	setp.ne.s32 	%p16, %r2, 0;
	@%p16 bra 	$L__BB6_10;
	cvta.to.global.u64 	%rd6, %rd3;
	atom.global.add.u32 	%r47, [%rd6], %r14;
$L__BB6_10:
	ret;

}
	// .globl	_Z31device_reduce_block_atomic_vec2PKiPii
.visible .entry _Z31device_reduce_block_atomic_vec2PKiPii(
	.param .u64 .ptr .align 1 _Z31device_reduce_block_atomic_vec2PKiPii_param_0,
	.param .u64 .ptr .align 1 _Z31device_reduce_block_atomic_vec2PKiPii_param_1,
	.param .u32 _Z31device_reduce_block_atomic_vec2PKiPii_param_2
)
{
	.reg .pred 	%p<17>;
	.reg .b32 	%r<57>;
	.reg .b64 	%rd<7>;

	ld.param.u64 	%rd2, [_Z31device_reduce_block_atomic_vec2PKiPii_param_0];
	ld.param.u64 	%rd3, [_Z31device_reduce_block_atomic_vec2PKiPii_param_1];
	ld.param.u32 	%r17, [_Z31device_reduce_block_atomic_vec2PKiPii_param_2];
	mov.u32 	%r18, %ctaid.x;
	mov.u32 	%r1, %ntid.x;
	mov.u32 	%r2, %tid.x;
	mad.lo.s32 	%r53, %r18, %r1, %r2;
	shr.u32 	%r19, %r17, 31;
	add.s32 	%r20, %r17, %r19;
	shr.s32 	%r4, %r20, 1;
	setp.ge.u32 	%p1, %r53, %r4;
	mov.b32 	%r55, 0;
	@%p1 bra 	$L__BB7_3;
	mov.u32 	%r22, %nctaid.x;
	mul.lo.s32 	%r5, %r1, %r22;
	cvta.to.global.u64 	%rd1, %rd2;
	mov.b32 	%r55, 0;
$L__BB7_2:
	mul.wide.u32 	%rd4, %r53, 8;
	add.s64 	%rd5, %rd1, %rd4;
	ld.global.v2.u32 	{%r23, %r24}, [%rd5];
	add.s32 	%r25, %r23, %r55;
	add.s32 	%r55, %r25, %r24;
	add.s32 	%r53, %r53, %r5;
	setp.lt.u32 	%p2, %r53, %r4;
	@%p2 bra 	$L__BB7_2;
$L__BB7_3:
	and.b32  	%r11, %r2, 31;
	shfl.sync.down.b32	%r26|%p3, %r55, 16, 31, -1;
	add.s32 	%r27, %r26, %r55;
	shfl.sync.down.b32	%r28|%p4, %r27, 8, 31, -1;
	add.s32 	%r29, %r28, %r27;
	shfl.sync.down.b32	%r30|%p5, %r29, 4, 31, -1;
	add.s32 	%r31, %r30, %r29;
	shfl.sync.down.b32	%r32|%p6, %r31, 2, 31, -1;
	add.s32 	%r33, %r32, %r31;
	shfl.sync.down.b32	%r34|%p7, %r33, 1, 31, -1;
	add.s32 	%r12, %r34, %r33;
	setp.ne.s32 	%p8, %r11, 0;
	@%p8 bra 	$L__BB7_5;
	shr.u32 	%r35, %r2, 3;
	mov.u32 	%r36, _ZZ16block_reduce_sumiE6shared;
	add.s32 	%r37, %r36, %r35;
	st.shared.u32 	[%r37], %r12;
$L__BB7_5:
	bar.sync 	0;
	shr.u32 	%r39, %r1, 5;
	setp.ge.u32 	%p9, %r2, %r39;
	mov.b32 	%r56, 0;
	@%p9 bra 	$L__BB7_7;
	shl.b32 	%r40, %r11, 2;
	mov.u32 	%r41, _ZZ16block_reduce_sumiE6shared;
	add.s32 	%r42, %r41, %r40;
	ld.shared.u32 	%r56, [%r42];
$L__BB7_7:
	setp.gt.u32 	%p10, %r2, 31;
	@%p10 bra 	$L__BB7_10;
	shfl.sync.down.b32	%r43|%p11, %r56, 16, 31, -1;
	add.s32 	%r44, %r43, %r56;
	shfl.sync.down.b32	%r45|%p12, %r44, 8, 31, -1;
	add.s32 	%r46, %r45, %r44;
	shfl.sync.down.b32	%r47|%p13, %r46, 4, 31, -1;
	add.s32 	%r48, %r47, %r46;
	shfl.sync.down.b32	%r49|%p14, %r48, 2, 31, -1;
	add.s32 	%r50, %r49, %r48;
	shfl.sync.down.b32	%r51|%p15, %r50, 1, 31, -1;
	add.s32 	%r15, %r51, %r50;
	setp.ne.s32 	%p16, %r2, 0;
	@%p16 bra 	$L__BB7_10;
	cvta.to.global.u64 	%rd6, %rd3;
	atom.global.add.u32 	%r52, [%rd6], %r15;
$L__BB7_10:
	ret;

}
	// .globl	_Z31device_reduce_block_atomic_vec4PKiPii
.visible .entry _Z31device_reduce_block_atomic_vec4PKiPii(
	.param .u64 .ptr .align 1 _Z31device_reduce_block_atomic_vec4PKiPii_param_0,
	.param .u64 .ptr .align 1 _Z31device_reduce_block_atomic_vec4PKiPii_param_1,
	.param .u32 _Z31device_reduce_block_atomic_vec4PKiPii_param_2
)
{
	.reg .pred 	%p<17>;
	.reg .b32 	%r<62>;
	.reg .b64 	%rd<7>;

	ld.param.u64 	%rd2, [_Z31device_reduce_block_atomic_vec4PKiPii_param_0];
	ld.param.u64 	%rd3, [_Z31device_reduce_block_atomic_vec4PKiPii_param_1];
	ld.param.u32 	%r17, [_Z31device_reduce_block_atomic_vec4PKiPii_param_2];
	mov.u32 	%r18, %ctaid.x;
	mov.u32 	%r1, %ntid.x;
	mov.u32 	%r2, %tid.x;
	mad.lo.s32 	%r58, %r18, %r1, %r2;
	shr.s32 	%r19, %r17, 31;
	shr.u32 	%r20, %r19, 30;
	add.s32 	%r21, %r17, %r20;
	shr.s32 	%r4, %r21, 2;
	setp.ge.u32 	%p1, %r58, %r4;
	mov.b32 	%r60, 0;
	@%p1 bra 	$L__BB8_3;
	mov.u32 	%r23, %nctaid.x;
	mul.lo.s32 	%r5, %r1, %r23;
	cvta.to.global.u64 	%rd1, %rd2;
	mov.b32 	%r60, 0;
$L__BB8_2:
	mul.wide.u32 	%rd4, %r58, 16;
	add.s64 	%rd5, %rd1, %rd4;
	ld.global.v4.u32 	{%r24, %r25, %r26, %r27}, [%rd5];
	add.s32 	%r28, %r24, %r60;
	add.s32 	%r29, %r28, %r25;
	add.s32 	%r30, %r29, %r26;
	add.s32 	%r60, %r30, %r27;
	add.s32 	%r58, %r58, %r5;
	setp.lt.u32 	%p2, %r58, %r4;
	@%p2 bra 	$L__BB8_2;
$L__BB8_3:
	and.b32  	%r11, %r2, 31;
	shfl.sync.down.b32	%r31|%p3, %r60, 16, 31, -1;
	add.s32 	%r32, %r31, %r60;
	shfl.sync.down.b32	%r33|%p4, %r32, 8, 31, -1;
	add.s32 	%r34, %r33, %r32;
	shfl.sync.down.b32	%r35|%p5, %r34, 4, 31, -1;
	add.s32 	%r36, %r35, %r34;
	shfl.sync.down.b32	%r37|%p6, %r36, 2, 31, -1;
	add.s32 	%r38, %r37, %r36;
	shfl.sync.down.b32	%r39|%p7, %r38, 1, 31, -1;
	add.s32 	%r12, %r39, %r38;
	setp.ne.s32 	%p8, %r11, 0;
	@%p8 bra 	$L__BB8_5;
	shr.u32 	%r40, %r2, 3;
	mov.u32 	%r41, _ZZ16block_reduce_sumiE6shared;
	add.s32 	%r42, %r41, %r40;
	st.shared.u32 	[%r42], %r12;
$L__BB8_5:
	bar.sync 	0;
	shr.u32 	%r44, %r1, 5;
	setp.ge.u32 	%p9, %r2, %r44;
	mov.b32 	%r61, 0;
	@%p9 bra 	$L__BB8_7;
	shl.b32 	%r45, %r11, 2;
	mov.u32 	%r46, _ZZ16block_reduce_sumiE6shared;
	add.s32 	%r47, %r46, %r45;
	ld.shared.u32 	%r61, [%r47];
$L__BB8_7:
	setp.gt.u32 	%p10, %r2, 31;
	@%p10 bra 	$L__BB8_10;
	shfl.sync.down.b32	%r48|%p11, %r61, 16, 31, -1;
	add.s32 	%r49, %r48, %r61;
	shfl.sync.down.b32	%r50|%p12, %r49, 8, 31, -1;
	add.s32 	%r51, %r50, %r49;
	shfl.sync.down.b32	%r52|%p13, %r51, 4, 31, -1;
	add.s32 	%r53, %r52, %r51;
	shfl.sync.down.b32	%r54|%p14, %r53, 2, 31, -1;
	add.s32 	%r55, %r54, %r53;
	shfl.sync.down.b32	%r56|%p15, %r55, 1, 31, -1;
	add.s32 	%r15, %r56, %r55;
	setp.ne.s32 	%p16, %r2, 0;
	@%p16 bra 	$L__BB8_10;
	cvta.to.global.u64 	%rd6, %rd3;
	atom.global.add.u32 	%r57, [%rd6], %r15;
$L__BB8_10:
	ret;

}


// ===== COMPILED SASS (sm_100) =====

	.target	sm_100

	.elftype	@"ET_EXEC"


//--------------------- .note.nv.tkinfo           --------------------------
	.section	.note.nv.tkinfo,"",@"SHT_NOTE"
	.sectionflags	@"SHF_NOTE_NV_TKINFO"
	.tkinfo
        /*0018*/ 	.word	0x00000002
        /*0030*/ 	.string	""
        /*0030*/ 	.string	"ptxas"
        /*0030*/ 	.string	"Cuda compilation tools, release 13.0, V13.0.88"
        /*0030*/ 	.string	"Build cuda_13.0.r13.0/compiler.36424714_0"
        /*0030*/ 	.string	"-arch sm_100 -m 64 "



//--------------------- .note.nv.cuinfo           --------------------------
	.section	.note.nv.cuinfo,"",@"SHT_NOTE"
	.sectionflags	@"SHF_NOTE_NV_CUINFO"
        /*0018*/ 	.short	0x0002
        /*001a*/ 	.short	0x0064
        /*001c*/ 	.short	0x0082
	.zero		2


//--------------------- .nv.info                  --------------------------
	.section	.nv.info,"",@"SHT_CUDA_INFO"
	.align	4


	//----- nvinfo : EIATTR_REGCOUNT
	.align		4
        /*0000*/ 	.byte	0x04, 0x2f
        /*0002*/ 	.short	(.L_1 - .L_0)
	.align		4
.L_0:
        /*0004*/ 	.word	index@(_Z20device_reduce_stablePKiPii)
        /*0008*/ 	.word	0x0000000e


	//----- nvinfo : EIATTR_FRAME_SIZE
	.align		4
.L_1:
        /*000c*/ 	.byte	0x04, 0x11
        /*000e*/ 	.short	(.L_3 - .L_2)
	.align		4
.L_2:
        /*0010*/ 	.word	index@(_Z20device_reduce_stablePKiPii)
        /*0014*/ 	.word	0x00000000


	//----- nvinfo : EIATTR_REGCOUNT
	.align		4
.L_3:
        /*0018*/ 	.byte	0x04, 0x2f
        /*001a*/ 	.short	(.L_5 - .L_4)
	.align		4
.L_4:
        /*001c*/ 	.word	index@(_Z25device_reduce_stable_vec2PKiPii)
        /*0020*/ 	.word	0x0000000e


	//----- nvinfo : EIATTR_FRAME_SIZE
	.align		4
.L_5:
        /*0024*/ 	.byte	0x04, 0x11
        /*0026*/ 	.short	(.L_7 - .L_6)
	.align		4
.L_6:
        /*0028*/ 	.word	index@(_Z25device_reduce_stable_vec2PKiPii)
        /*002c*/ 	.word	0x00000000


	//----- nvinfo : EIATTR_REGCOUNT
	.align		4
.L_7:
        /*0030*/ 	.byte	0x04, 0x2f
        /*0032*/ 	.short	(.L_9 - .L_8)
	.align		4
.L_8:
        /*0034*/ 	.word	index@(_Z25device_reduce_stable_vec4PKiPii)
        /*0038*/ 	.word	0x0000000e


	//----- nvinfo : EIATTR_FRAME_SIZE
	.align		4
.L_9:
        /*003c*/ 	.byte	0x04, 0x11
        /*003e*/ 	.short	(.L_11 - .L_10)
	.align		4
.L_10:
        /*0040*/ 	.word	index@(_Z25device_reduce_stable_vec4PKiPii)
        /*0044*/ 	.word	0x00000000


	//----- nvinfo : EIATTR_REGCOUNT
	.align		4
.L_11:
        /*0048*/ 	.byte	0x04, 0x2f
        /*004a*/ 	.short	(.L_13 - .L_12)
	.align		4
.L_12:
        /*004c*/ 	.word	index@(_Z25device_reduce_warp_atomicPKiPii)
        /*0050*/ 	.word	0x0000000b


	//----- nvinfo : EIATTR_FRAME_SIZE
	.align		4
.L_13:
        /*0054*/ 	.byte	0x04, 0x11
        /*0056*/ 	.short	(.L_15 - .L_14)
	.align		4
.L_14:
        /*0058*/ 	.word	index@(_Z25device_reduce_warp_atomicPKiPii)
        /*005c*/ 	.word	0x00000000


	//----- nvinfo : EIATTR_REGCOUNT
	.align		4
.L_15:
        /*0060*/ 	.byte	0x04, 0x2f
        /*0062*/ 	.short	(.L_17 - .L_16)
	.align		4
.L_16:
        /*0064*/ 	.word	index@(_Z30device_reduce_warp_atomic_vec2PKiPii)
        /*0068*/ 	.word	0x0000000b


	//----- nvinfo : EIATTR_FRAME_SIZE
	.align		4
.L_17:
        /*006c*/ 	.byte	0x04, 0x11
        /*006e*/ 	.short	(.L_19 - .L_18)
	.align		4
.L_18:
        /*0070*/ 	.word	index@(_Z30device_reduce_warp_atomic_vec2PKiPii)
        /*0074*/ 	.word	0x00000000


	//----- nvinfo : EIATTR_REGCOUNT
	.align		4
.L_19:
        /*0078*/ 	.byte	0x04, 0x2f
        /*007a*/ 	.short	(.L_21 - .L_20)
	.align		4
.L_20:
        /*007c*/ 	.word	index@(_Z30device_reduce_warp_atomic_vec4PKiPii)
        /*0080*/ 	.word	0x0000000d


	//----- nvinfo : EIATTR_FRAME_SIZE
	.align		4
.L_21:
        /*0084*/ 	.byte	0x04, 0x11
        /*0086*/ 	.short	(.L_23 - .L_22)
	.align		4
.L_22:
        /*0088*/ 	.word	index@(_Z30device_reduce_warp_atomic_vec4PKiPii)
        /*008c*/ 	.word	0x00000000


	//----- nvinfo : EIATTR_REGCOUNT
	.align		4
.L_23:
        /*0090*/ 	.byte	0x04, 0x2f
        /*0092*/ 	.short	(.L_25 - .L_24)
	.align		4
.L_24:
        /*0094*/ 	.word	index@(_Z26device_reduce_block_atomicPKiPii)
        /*0098*/ 	.word	0x0000000c


	//----- nvinfo : EIATTR_FRAME_SIZE
	.align		4
.L_25:
        /*009c*/ 	.byte	0x04, 0x11
        /*009e*/ 	.short	(.L_27 - .L_26)
	.align		4
.L_26:
        /*00a0*/ 	.word	index@(_Z26device_reduce_block_atomicPKiPii)
        /*00a4*/ 	.word	0x00000000


	//----- nvinfo : EIATTR_REGCOUNT
	.align		4
.L_27:
        /*00a8*/ 	.byte	0x04, 0x2f
        /*00aa*/ 	.short	(.L_29 - .L_28)
	.align		4
.L_28:
        /*00ac*/ 	.word	index@(_Z31device_reduce_block_atomic_vec2PKiPii)
        /*00b0*/ 	.word	0x0000000c


	//----- nvinfo : EIATTR_FRAME_SIZE
	.align		4
.L_29:
        /*00b4*/ 	.byte	0x04, 0x11
        /*00b6*/ 	.short	(.L_31 - .L_30)
	.align		4
.L_30:
        /*00b8*/ 	.word	index@(_Z31device_reduce_block_atomic_vec2PKiPii)
        /*00bc*/ 	.word	0x00000000


	//----- nvinfo : EIATTR_REGCOUNT
	.align		4
.L_31:
        /*00c0*/ 	.byte	0x04, 0x2f
        /*00c2*/ 	.short	(.L_33 - .L_32)
	.align		4
.L_32:
        /*00c4*/ 	.word	index@(_Z31device_reduce_block_atomic_vec4PKiPii)
        /*00c8*/ 	.word	0x0000000e


	//----- nvinfo : EIATTR_FRAME_SIZE
	.align		4
.L_33:
        /*00cc*/ 	.byte	0x04, 0x11
        /*00ce*/ 	.short	(.L_35 - .L_34)
	.align		4
.L_34:
        /*00d0*/ 	.word	index@(_Z31device_reduce_block_atomic_vec4PKiPii)
        /*00d4*/ 	.word	0x00000000


	//----- nvinfo : EIATTR_MIN_STACK_SIZE
	.align		4
.L_35:
        /*00d8*/ 	.byte	0x04, 0x12
        /*00da*/ 	.short	(.L_37 - .L_36)
	.align		4
.L_36:
        /*00dc*/ 	.word	index@(_Z31device_reduce_block_atomic_vec4PKiPii)
        /*00e0*/ 	.word	0x00000000


	//----- nvinfo : EIATTR_MIN_STACK_SIZE
	.align		4
.L_37:
        /*00e4*/ 	.byte	0x04, 0x12
        /*00e6*/ 	.short	(.L_39 - .L_38)
	.align		4
.L_38:
        /*00e8*/ 	.word	index@(_Z31device_reduce_block_atomic_vec2PKiPii)
        /*00ec*/ 	.word	0x00000000


	//----- nvinfo : EIATTR_MIN_STACK_SIZE
	.align		4
.L_39:
        /*00f0*/ 	.byte	0x04, 0x12
        /*00f2*/ 	.short	(.L_41 - .L_40)
	.align		4
.L_40:
        /*00f4*/ 	.word	index@(_Z26device_reduce_block_atomicPKiPii)
        /*00f8*/ 	.word	0x00000000


	//----- nvinfo : EIATTR_MIN_STACK_SIZE
	.align		4
.L_41:
        /*00fc*/ 	.byte	0x04, 0x12
        /*00fe*/ 	.short	(.L_43 - .L_42)
	.align		4
.L_42:
        /*0100*/ 	.word	index@(_Z30device_reduce_warp_atomic_vec4PKiPii)
        /*0104*/ 	.word	0x00000000


	//----- nvinfo : EIATTR_MIN_STACK_SIZE
	.align		4
.L_43:
        /*0108*/ 	.byte	0x04, 0x12
        /*010a*/ 	.short	(.L_45 - .L_44)
	.align		4
.L_44:
        /*010c*/ 	.word	index@(_Z30device_reduce_warp_atomic_vec2PKiPii)
        /*0110*/ 	.word	0x00000000


	//----- nvinfo : EIATTR_MIN_STACK_SIZE
	.align		4
.L_45:
        /*0114*/ 	.byte	0x04, 0x12
        /*0116*/ 	.short	(.L_47 - .L_46)
	.align		4
.L_46:
        /*0118*/ 	.word	index@(_Z25device_reduce_warp_atomicPKiPii)
        /*011c*/ 	.word	0x00000000


	//----- nvinfo : EIATTR_MIN_STACK_SIZE
	.align		4
.L_47:
        /*0120*/ 	.byte	0x04, 0x12
        /*0122*/ 	.short	(.L_49 - .L_48)
	.align		4
.L_48:
        /*0124*/ 	.word	index@(_Z25device_reduce_stable_vec4PKiPii)
        /*0128*/ 	.word	0x00000000


	//----- nvinfo : EIATTR_MIN_STACK_SIZE
	.align		4
.L_49:
        /*012c*/ 	.byte	0x04, 0x12
        /*012e*/ 	.short	(.L_51 - .L_50)
	.align		4
.L_50:
        /*0130*/ 	.word	index@(_Z25device_reduce_stable_vec2PKiPii)
        /*0134*/ 	.word	0x00000000


	//----- nvinfo : EIATTR_MIN_STACK_SIZE
	.align		4
.L_51:
        /*0138*/ 	.byte	0x04, 0x12
        /*013a*/ 	.short	(.L_53 - .L_52)
	.align		4
.L_52:
        /*013c*/ 	.word	index@(_Z20device_reduce_stablePKiPii)
        /*0140*/ 	.word	0x00000000
.L_53:


//--------------------- .nv.compat                --------------------------
	.section	.nv.compat,"",@"SHT_CUDA_COMPAT_INFO"
	.align	4
        /*0000*/ 	.byte	0x02, 0x09, 0x00, 0x00, 0x02, 0x02, 0x01, 0x00, 0x02, 0x05, 0x05, 0x00, 0x03, 0x07, 0x01, 0x01
        /*0010*/ 	.byte	0x02, 0x03, 0x00, 0x00, 0x02, 0x06, 0x01, 0x00, 0x04, 0x0b, 0x08, 0x00, 0x09, 0x00, 0x00, 0x00
        /*0020*/ 	.byte	0x00, 0x00, 0x00, 0x00


//--------------------- .nv.info._Z31device_reduce_block_atomic_vec4PKiPii --------------------------
	.section	.nv.info._Z31device_reduce_block_atomic_vec4PKiPii,"",@"SHT_CUDA_INFO"
	.sectionflags	@""
	.align	4


	//----- nvinfo : EIATTR_CUDA_API_VERSION
	.align		4
        /*0000*/ 	.byte	0x04, 0x37
        /*0002*/ 	.short	(.L_55 - .L_54)
.L_54:
        /*0004*/ 	.word	0x00000082


	//----- nvinfo : EIATTR_KPARAM_INFO
	.align		4
.L_55:
        /*0008*/ 	.byte	0x04, 0x17
        /*000a*/ 	.short	(.L_57 - .L_56)
.L_56:
        /*000c*/ 	.word	0x00000000
        /*0010*/ 	.short	0x0002
        /*0012*/ 	.short	0x0010
        /*0014*/ 	.byte	0x00, 0xf0, 0x11, 0x00


	//----- nvinfo : EIATTR_KPARAM_INFO
	.align		4
.L_57:
        /*0018*/ 	.byte	0x04, 0x17
        /*001a*/ 	.short	(.L_59 - .L_58)
.L_58:
        /*001c*/ 	.word	0x00000000
        /*0020*/ 	.short	0x0001
        /*0022*/ 	.short	0x0008
        /*0024*/ 	.byte	0x00, 0xf5, 0x21, 0x00


	//----- nvinfo : EIATTR_KPARAM_INFO
	.align		4
.L_59:
        /*0028*/ 	.byte	0x04, 0x17
        /*002a*/ 	.short	(.L_61 - .L_60)
.L_60:
        /*002c*/ 	.word	0x00000000
        /*0030*/ 	.short	0x0000
        /*0032*/ 	.short	0x0000
        /*0034*/ 	.byte	0x00, 0xf5, 0x21, 0x00


	//----- nvinfo : EIATTR_SPARSE_MMA_MASK
	.align		4
.L_61:
        /*0038*/ 	.byte	0x03, 0x50
        /*003a*/ 	.short	0x0000


	//----- nvinfo : EIATTR_MAXREG_COUNT
	.align		4
        /*003c*/ 	.byte	0x03, 0x1b
        /*003e*/ 	.short	0x00ff


	//----- nvinfo : EIATTR_NUM_BARRIERS
	.align		4
        /*0040*/ 	.byte	0x02, 0x4c
        /*0042*/ 	.byte	0x01
	.zero		1


	//----- nvinfo : EIATTR_MERCURY_ISA_VERSION
	.align		4
        /*0044*/ 	.byte	0x03, 0x5f
        /*0046*/ 	.short	0x0101


	//----- nvinfo : EIATTR_COOP_GROUP_MASK_REGIDS
	.align		4
        /*0048*/ 	.byte	0x04, 0x29
        /*004a*/ 	.short	(.L_63 - .L_62)


	//   ....[0]....
.L_62:
        /*004c*/ 	.word	0xffffffff


	//   ....[1]....
        /*0050*/ 	.word	0xffffffff


	//   ....[2]....
        /*0054*/ 	.word	0xffffffff


	//   ....[3]....
        /*0058*/ 	.word	0xffffffff


	//   ....[4]....
        /*005c*/ 	.word	0xffffffff


	//   ....[5]....
        /*0060*/ 	.word	0xffffffff


	//   ....[6]....
        /*0064*/ 	.word	0xffffffff


	//   ....[7]....
        /*0068*/ 	.word	0xffffffff


	//   ....[8]....
        /*006c*/ 	.word	0xffffffff


	//   ....[9]....
        /*0070*/ 	.word	0xffffffff


	//----- nvinfo : EIATTR_COOP_GROUP_INSTR_OFFSETS
	.align		4
.L_63:
        /*0074*/ 	.byte	0x04, 0x28
        /*0076*/ 	.short	(.L_65 - .L_64)


	//   ....[0]....
.L_64:
        /*0078*/ 	.word	0x000001b0


	//   ....[1]....
        /*007c*/ 	.word	0x00000200


	//   ....[2]....
        /*0080*/ 	.word	0x00000230


	//   ....[3]....
        /*0084*/ 	.word	0x00000280


	//   ....[4]....
        /*0088*/ 	.word	0x000002d0


	//   ....[5]....
        /*008c*/ 	.word	0x00000360


	//   ....[6]....
        /*0090*/ 	.word	0x00000390


	//   ....[7]....
        /*0094*/ 	.word	0x000003b0


	//   ....[8]....
        /*0098*/ 	.word	0x000003d0


	//   ....[9]....
        /*009c*/ 	.word	0x000003f0


	//----- nvinfo : EIATTR_VRC_CTA_INIT_COUNT
	.align		4
.L_65:
        /*00a0*/ 	.byte	0x02, 0x4a
	.zero		1
	.zero		1


	//----- nvinfo : EIATTR_EXIT_INSTR_OFFSETS
	.align		4
        /*00a4*/ 	.byte	0x04, 0x1c
        /*00a6*/ 	.short	(.L_67 - .L_66)


	//   ....[0]....
.L_66:
        /*00a8*/ 	.word	0x00000350


	//   ....[1]....
        /*00ac*/ 	.word	0x00000400


	//   ....[2]....
        /*00b0*/ 	.word	0x00000440


	//----- nvinfo : EIATTR_CRS_STACK_SIZE
	.align		4
.L_67:
        /*00b4*/ 	.byte	0x04, 0x1e
        /*00b6*/ 	.short	(.L_69 - .L_68)
.L_68:
        /*00b8*/ 	.word	0x00000000


	//----- nvinfo : EIATTR_CBANK_PARAM_SIZE
	.align		4
.L_69:
        /*00bc*/ 	.byte	0x03, 0x19
        /*00be*/ 	.short	0x0014


	//----- nvinfo : EIATTR_PARAM_CBANK
	.align		4
        /*00c0*/ 	.byte	0x04, 0x0a
        /*00c2*/ 	.short	(.L_71 - .L_70)
	.align		4
.L_70:
        /*00c4*/ 	.word	index@(.nv.constant0._Z31device_reduce_block_atomic_vec4PKiPii)
        /*00c8*/ 	.short	0x0380
        /*00ca*/ 	.short	0x0014


	//----- nvinfo : EIATTR_SW_WAR
	.align		4
.L_71:
        /*00cc*/ 	.byte	0x04, 0x36
        /*00ce*/ 	.short	(.L_73 - .L_72)
.L_72:
        /*00d0*/ 	.word	0x00000008
.L_73:


//--------------------- .nv.info._Z31device_reduce_block_atomic_vec2PKiPii --------------------------
	.section	.nv.info._Z31device_reduce_block_atomic_vec2PKiPii,"",@"SHT_CUDA_INFO"
	.sectionflags	@""
	.align	4


	//----- nvinfo : EIATTR_CUDA_API_VERSION
	.align		4
        /*0000*/ 	.byte	0x04, 0x37
        /*0002*/ 	.short	(.L_75 - .L_74)
.L_74:
        /*0004*/ 	.word	0x00000082


	//----- nvinfo : EIATTR_KPARAM_INFO
	.align		4
.L_75:
        /*0008*/ 	.byte	0x04, 0x17
        /*000a*/ 	.short	(.L_77 - .L_76)
.L_76:
        /*000c*/ 	.word	0x00000000
        /*0010*/ 	.short	0x0002
        /*0012*/ 	.short	0x0010
        /*0014*/ 	.byte	0x00, 0xf0, 0x11, 0x00


	//----- nvinfo : EIATTR_KPARAM_INFO
	.align		4
.L_77:
        /*0018*/ 	.byte	0x04, 0x17
        /*001a*/ 	.short	(.L_79 - .L_78)
.L_78:
        /*001c*/ 	.word	0x00000000
        /*0020*/ 	.short	0x0001
        /*0022*/ 	.short	0x0008
        /*0024*/ 	.byte	0x00, 0xf5, 0x21, 0x00


	//----- nvinfo : EIATTR_KPARAM_INFO
	.align		4
.L_79:
        /*0028*/ 	.byte	0x04, 0x17
        /*002a*/ 	.short	(.L_81 - .L_80)
.L_80:
        /*002c*/ 	.word	0x00000000
        /*0030*/ 	.short	0x0000
        /*0032*/ 	.short	0x0000
        /*0034*/ 	.byte	0x00, 0xf5, 0x21, 0x00


	//----- nvinfo : EIATTR_SPARSE_MMA_MASK
	.align		4
.L_81:
        /*0038*/ 	.byte	0x03, 0x50
        /*003a*/ 	.short	0x0000


	//----- nvinfo : EIATTR_MAXREG_COUNT
	.align		4
        /*003c*/ 	.byte	0x03, 0x1b
        /*003e*/ 	.short	0x00ff


	//----- nvinfo : EIATTR_NUM_BARRIERS
	.align		4
        /*0040*/ 	.byte	0x02, 0x4c
        /*0042*/ 	.byte	0x01
	.zero		1


	//----- nvinfo : EIATTR_MERCURY_ISA_VERSION
	.align		4
        /*0044*/ 	.byte	0x03, 0x5f
        /*0046*/ 	.short	0x0101


	//----- nvinfo : EIATTR_COOP_GROUP_MASK_REGIDS
	.align		4
        /*0048*/ 	.byte	0x04, 0x29
        /*004a*/ 	.short	(.L_83 - .L_82)


	//   ....[0]....
.L_82:
        /*004c*/ 	.word	0xffffffff


	//   ....[1]....
        /*0050*/ 	.word	0xffffffff


	//   ....[2]....
        /*0054*/ 	.word	0xffffffff


	//   ....[3]....
        /*0058*/ 	.word	0xffffffff


	//   ....[4]....
        /*005c*/ 	.word	0xffffffff


	//   ....[5]....
        /*0060*/ 	.word	0xffffffff


	//   ....[6]....
        /*0064*/ 	.word	0xffffffff


	//   ....[7]....
        /*0068*/ 	.word	0xffffffff


	//   ....[8]....
        /*006c*/ 	.word	0xffffffff


	//   ....[9]....
        /*0070*/ 	.word	0xffffffff


	//----- nvinfo : EIATTR_COOP_GROUP_INSTR_OFFSETS
	.align		4
.L_83:
        /*0074*/ 	.byte	0x04, 0x28
        /*0076*/ 	.short	(.L_85 - .L_84)


	//   ....[0]....
.L_84:
        /*0078*/ 	.word	0x00000190


	//   ....[1]....
        /*007c*/ 	.word	0x000001e0


	//   ....[2]....
        /*0080*/ 	.word	0x00000210


	//   ....[3]....
        /*0084*/ 	.word	0x00000260


	//   ....[4]....
        /*0088*/ 	.word	0x000002b0


	//   ....[5]....
        /*008c*/ 	.word	0x00000340


	//   ....[6]....
        /*0090*/ 	.word	0x00000370


	//   ....[7]....
        /*0094*/ 	.word	0x00000390


	//   ....[8]....
        /*0098*/ 	.word	0x000003b0


	//   ....[9]....
        /*009c*/ 	.word	0x000003d0


	//----- nvinfo : EIATTR_VRC_CTA_INIT_COUNT
	.align		4
.L_85:
        /*00a0*/ 	.byte	0x02, 0x4a
	.zero		1
	.zero		1


	//----- nvinfo : EIATTR_EXIT_INSTR_OFFSETS
	.align		4
        /*00a4*/ 	.byte	0x04, 0x1c
        /*00a6*/ 	.short	(.L_87 - .L_86)


	//   ....[0]....
.L_86:
        /*00a8*/ 	.word	0x00000330


	//   ....[1]....
        /*00ac*/ 	.word	0x000003e0


	//   ....[2]....
        /*00b0*/ 	.word	0x00000420


	//----- nvinfo : EIATTR_CRS_STACK_SIZE
	.align		4
.L_87:
        /*00b4*/ 	.byte	0x04, 0x1e
        /*00b6*/ 	.short	(.L_89 - .L_88)
.L_88:
        /*00b8*/ 	.word	0x00000000


	//----- nvinfo : EIATTR_CBANK_PARAM_SIZE
	.align		4
.L_89:
        /*00bc*/ 	.byte	0x03, 0x19
        /*00be*/ 	.short	0x0014


	//----- nvinfo : EIATTR_PARAM_CBANK
	.align		4
        /*00c0*/ 	.byte	0x04, 0x0a
        /*00c2*/ 	.short	(.L_91 - .L_90)
	.align		4
.L_90:
        /*00c4*/ 	.word	index@(.nv.constant0._Z31device_reduce_block_atomic_vec2PKiPii)
        /*00c8*/ 	.short	0x0380
        /*00ca*/ 	.short	0x0014


	//----- nvinfo : EIATTR_SW_WAR
	.align		4
.L_91:
        /*00cc*/ 	.byte	0x04, 0x36
        /*00ce*/ 	.short	(.L_93 - .L_92)
.L_92:
        /*00d0*/ 	.word	0x00000008
.L_93:


//--------------------- .nv.info._Z26device_reduce_block_atomicPKiPii --------------------------
	.section	.nv.info._Z26device_reduce_block_atomicPKiPii,"",@"SHT_CUDA_INFO"
	.sectionflags	@""
	.align	4


	//----- nvinfo : EIATTR_CUDA_API_VERSION
	.align		4
        /*0000*/ 	.byte	0x04, 0x37
        /*0002*/ 	.short	(.L_95 - .L_94)
.L_94:
        /*0004*/ 	.word	0x00000082


	//----- nvinfo : EIATTR_KPARAM_INFO
	.align		4
.L_95:
        /*0008*/ 	.byte	0x04, 0x17
        /*000a*/ 	.short	(.L_97 - .L_96)
.L_96:
        /*000c*/ 	.word	0x00000000
        /*0010*/ 	.short	0x0002
        /*0012*/ 	.short	0x0010
        /*0014*/ 	.byte	0x00, 0xf0, 0x11, 0x00


	//----- nvinfo : EIATTR_KPARAM_INFO
	.align		4
.L_97:
        /*0018*/ 	.byte	0x04, 0x17
        /*001a*/ 	.short	(.L_99 - .L_98)
.L_98:
        /*001c*/ 	.word	0x00000000
        /*0020*/ 	.short	0x0001
        /*0022*/ 	.short	0x0008
        /*0024*/ 	.byte	0x00, 0xf5, 0x21, 0x00


	//----- nvinfo : EIATTR_KPARAM_INFO
	.align		4
.L_99:
        /*0028*/ 	.byte	0x04, 0x17
        /*002a*/ 	.short	(.L_101 - .L_100)
.L_100:
        /*002c*/ 	.word	0x00000000
        /*0030*/ 	.short	0x0000
        /*0032*/ 	.short	0x0000
        /*0034*/ 	.byte	0x00, 0xf5, 0x21, 0x00


	//----- nvinfo : EIATTR_SPARSE_MMA_MASK
	.align		4
.L_101:
        /*0038*/ 	.byte	0x03, 0x50
        /*003a*/ 	.short	0x0000


	//----- nvinfo : EIATTR_MAXREG_COUNT
	.align		4
        /*003c*/ 	.byte	0x03, 0x1b
        /*003e*/ 	.short	0x00ff


	//----- nvinfo : EIATTR_NUM_BARRIERS
	.align		4
        /*0040*/ 	.byte	0x02, 0x4c
        /*0042*/ 	.byte	0x01
	.zero		1


	//----- nvinfo : EIATTR_MERCURY_ISA_VERSION
	.align		4
        /*0044*/ 	.byte	0x03, 0x5f
        /*0046*/ 	.short	0x0101


	//----- nvinfo : EIATTR_COOP_GROUP_MASK_REGIDS
	.align		4
        /*0048*/ 	.byte	0x04, 0x29
        /*004a*/ 	.short	(.L_103 - .L_102)


	//   ....[0]....
.L_102:
        /*004c*/ 	.word	0xffffffff


	//   ....[1]....
        /*0050*/ 	.word	0xffffffff


	//   ....[2]....
        /*0054*/ 	.word	0xffffffff


	//   ....[3]....
        /*0058*/ 	.word	0xffffffff


	//   ....[4]....
        /*005c*/ 	.word	0xffffffff


	//   ....[5]....
        /*0060*/ 	.word	0xffffffff


	//   ....[6]....
        /*0064*/ 	.word	0xffffffff


	//   ....[7]....
        /*0068*/ 	.word	0xffffffff


	//   ....[8]....
        /*006c*/ 	.word	0xffffffff


	//   ....[9]....
        /*0070*/ 	.word	0xffffffff


	//----- nvinfo : EIATTR_COOP_GROUP_INSTR_OFFSETS
	.align		4
.L_103:
        /*0074*/ 	.byte	0x04, 0x28
        /*0076*/ 	.short	(.L_105 - .L_104)


	//   ....[0]....
.L_104:
        /*0078*/ 	.word	0x00000170


	//   ....[1]....
        /*007c*/ 	.word	0x000001c0


	//   ....[2]....
        /*0080*/ 	.word	0x000001f0


	//   ....[3]....
        /*0084*/ 	.word	0x00000240


	//   ....[4]....
        /*0088*/ 	.word	0x00000290


	//   ....[5]....
        /*008c*/ 	.word	0x00000320


	//   ....[6]....
        /*0090*/ 	.word	0x00000350


	//   ....[7]....
        /*0094*/ 	.word	0x00000370


	//   ....[8]....
        /*0098*/ 	.word	0x00000390


	//   ....[9]....
        /*009c*/ 	.word	0x000003b0


	//----- nvinfo : EIATTR_VRC_CTA_INIT_COUNT
	.align		4
.L_105:
        /*00a0*/ 	.byte	0x02, 0x4a
	.zero		1
	.zero		1


	//----- nvinfo : EIATTR_EXIT_INSTR_OFFSETS
	.align		4
        /*00a4*/ 	.byte	0x04, 0x1c
        /*00a6*/ 	.short	(.L_107 - .L_106)


	//   ....[0]....
.L_106:
        /*00a8*/ 	.word	0x00000310


	//   ....[1]....
        /*00ac*/ 	.word	0x000003c0


	//   ....[2]....
        /*00b0*/ 	.word	0x00000400


	//----- nvinfo : EIATTR_CRS_STACK_SIZE
	.align		4
.L_107:
        /*00b4*/ 	.byte	0x04, 0x1e
        /*00b6*/ 	.short	(.L_109 - .L_108)
.L_108:
        /*00b8*/ 	.word	0x00000000


	//----- nvinfo : EIATTR_CBANK_PARAM_SIZE
	.align		4
.L_109:
        /*00bc*/ 	.byte	0x03, 0x19
        /*00be*/ 	.short	0x0014


	//----- nvinfo : EIATTR_PARAM_CBANK
	.align		4
        /*00c0*/ 	.byte	0x04, 0x0a
        /*00c2*/ 	.short	(.L_111 - .L_110)
	.align		4
.L_110:
        /*00c4*/ 	.word	index@(.nv.constant0._Z26device_reduce_block_atomicPKiPii)
        /*00c8*/ 	.short	0x0380
        /*00ca*/ 	.short	0x0014


	//----- nvinfo : EIATTR_SW_WAR
	.align		4
.L_111:
        /*00cc*/ 	.byte	0x04, 0x36
        /*00ce*/ 	.short	(.L_113 - .L_112)
.L_112:
        /*00d0*/ 	.word	0x00000008
.L_113:


//--------------------- .nv.info._Z30device_reduce_warp_atomic_vec4PKiPii --------------------------
	.section	.nv.info._Z30device_reduce_warp_atomic_vec4PKiPii,"",@"SHT_CUDA_INFO"
	.sectionflags	@""
	.align	4


	//----- nvinfo : EIATTR_CUDA_API_VERSION
	.align		4
        /*0000*/ 	.byte	0x04, 0x37
        /*0002*/ 	.short	(.L_115 - .L_114)
.L_114:
        /*0004*/ 	.word	0x00000082


	//----- nvinfo : EIATTR_KPARAM_INFO
	.align		4
.L_115:
        /*0008*/ 	.byte	0x04, 0x17
        /*000a*/ 	.short	(.L_117 - .L_116)
.L_116:
        /*000c*/ 	.word	0x00000000
        /*0010*/ 	.short	0x0002
        /*0012*/ 	.short	0x0010
        /*0014*/ 	.byte	0x00, 0xf0, 0x11, 0x00


	//----- nvinfo : EIATTR_KPARAM_INFO
	.align		4
.L_117:
        /*0018*/ 	.byte	0x04, 0x17
        /*001a*/ 	.short	(.L_119 - .L_118)
.L_118:
        /*001c*/ 	.word	0x00000000
        /*0020*/ 	.short	0x0001
        /*0022*/ 	.short	0x0008
        /*0024*/ 	.byte	0x00, 0xf5, 0x21, 0x00


	//----- nvinfo : EIATTR_KPARAM_INFO
	.align		4
.L_119:
        /*0028*/ 	.byte	0x04, 0x17
        /*002a*/ 	.short	(.L_121 - .L_120)
.L_120:
        /*002c*/ 	.word	0x00000000
        /*0030*/ 	.short	0x0000
        /*0032*/ 	.short	0x0000
        /*0034*/ 	.byte	0x00, 0xf5, 0x21, 0x00


	//----- nvinfo : EIATTR_SPARSE_MMA_MASK
	.align		4
.L_121:
        /*0038*/ 	.byte	0x03, 0x50
        /*003a*/ 	.short	0x0000


	//----- nvinfo : EIATTR_MAXREG_COUNT
	.align		4
        /*003c*/ 	.byte	0x03, 0x1b
        /*003e*/ 	.short	0x00ff


	//----- nvinfo : EIATTR_MERCURY_ISA_VERSION
	.align		4
        /*0040*/ 	.byte	0x03, 0x5f
        /*0042*/ 	.short	0x0101


	//----- nvinfo : EIATTR_INT_WARP_WIDE_INSTR_OFFSETS
	.align		4
        /*0044*/ 	.byte	0x04, 0x31
        /*0046*/ 	.short	(.L_123 - .L_122)


	//   ....[0]....
.L_122:
        /*0048*/ 	.word	0x00000270


	//   ....[1]....
        /*004c*/ 	.word	0x000002a0


	//----- nvinfo : EIATTR_COOP_GROUP_MASK_REGIDS
	.align		4
.L_123:
        /*0050*/ 	.byte	0x04, 0x29
        /*0052*/ 	.short	(.L_125 - .L_124)


	//   ....[0]....
.L_124:
        /*0054*/ 	.word	0xffffffff


	//   ....[1]....
        /*0058*/ 	.word	0xffffffff


	//   ....[2]....
        /*005c*/ 	.word	0xffffffff


	//   ....[3]....
        /*0060*/ 	.word	0xffffffff


	//   ....[4]....
        /*0064*/ 	.word	0xffffffff


	//----- nvinfo : EIATTR_COOP_GROUP_INSTR_OFFSETS
	.align		4
.L_125:
        /*0068*/ 	.byte	0x04, 0x28
        /*006a*/ 	.short	(.L_127 - .L_126)


	//   ....[0]....
.L_126:
        /*006c*/ 	.word	0x000001a0


	//   ....[1]....
        /*0070*/ 	.word	0x000001d0


	//   ....[2]....
        /*0074*/ 	.word	0x000001f0


	//   ....[3]....
        /*0078*/ 	.word	0x00000210


	//   ....[4]....
        /*007c*/ 	.word	0x00000230


	//----- nvinfo : EIATTR_VRC_CTA_INIT_COUNT
	.align		4
.L_127:
        /*0080*/ 	.byte	0x02, 0x4a
	.zero		1
	.zero		1


	//----- nvinfo : EIATTR_EXIT_INSTR_OFFSETS
	.align		4
        /*0084*/ 	.byte	0x04, 0x1c
        /*0086*/ 	.short	(.L_129 - .L_128)


	//   ....[0]....
.L_128:
        /*0088*/ 	.word	0x00000240


	//   ....[1]....
        /*008c*/ 	.word	0x000002e0


	//----- nvinfo : EIATTR_CRS_STACK_SIZE
	.align		4
.L_129:
        /*0090*/ 	.byte	0x04, 0x1e
        /*0092*/ 	.short	(.L_131 - .L_130)
.L_130:
        /*0094*/ 	.word	0x00000000


	//----- nvinfo : EIATTR_CBANK_PARAM_SIZE
	.align		4
.L_131:
        /*0098*/ 	.byte	0x03, 0x19
        /*009a*/ 	.short	0x0014


	//----- nvinfo : EIATTR_PARAM_CBANK
	.align		4
        /*009c*/ 	.byte	0x04, 0x0a
        /*009e*/ 	.short	(.L_133 - .L_132)
	.align		4
.L_132:
        /*00a0*/ 	.word	index@(.nv.constant0._Z30device_reduce_warp_atomic_vec4PKiPii)
        /*00a4*/ 	.short	0x0380
        /*00a6*/ 	.short	0x0014


	//----- nvinfo : EIATTR_SW_WAR
	.align		4
.L_133:
        /*00a8*/ 	.byte	0x04, 0x36
        /*00aa*/ 	.short	(.L_135 - .L_134)
.L_134:
        /*00ac*/ 	.word	0x00000008
.L_135:


//--------------------- .nv.info._Z30device_reduce_warp_atomic_vec2PKiPii --------------------------
	.section	.nv.info._Z30device_reduce_warp_atomic_vec2PKiPii,"",@"SHT_CUDA_INFO"
	.sectionflags	@""
	.align	4


	//----- nvinfo : EIATTR_CUDA_API_VERSION
	.align		4
        /*0000*/ 	.byte	0x04, 0x37
        /*0002*/ 	.short	(.L_137 - .L_136)
.L_136:
        /*0004*/ 	.word	0x00000082


	//----- nvinfo : EIATTR_KPARAM_INFO
	.align		4
.L_137:
        /*0008*/ 	.byte	0x04, 0x17
        /*000a*/ 	.short	(.L_139 - .L_138)
.L_138:
        /*000c*/ 	.word	0x00000000
        /*0010*/ 	.short	0x0002
        /*0012*/ 	.short	0x0010
        /*0014*/ 	.byte	0x00, 0xf0, 0x11, 0x00


	//----- nvinfo : EIATTR_KPARAM_INFO
	.align		4
.L_139:
        /*0018*/ 	.byte	0x04, 0x17
        /*001a*/ 	.short	(.L_141 - .L_140)
.L_140:
        /*001c*/ 	.word	0x00000000
        /*0020*/ 	.short	0x0001
        /*0022*/ 	.short	0x0008
        /*0024*/ 	.byte	0x00, 0xf5, 0x21, 0x00


	//----- nvinfo : EIATTR_KPARAM_INFO
	.align		4
.L_141:
        /*0028*/ 	.byte	0x04, 0x17
        /*002a*/ 	.short	(.L_143 - .L_142)
.L_142:
        /*002c*/ 	.word	0x00000000
        /*0030*/ 	.short	0x0000
        /*0032*/ 	.short	0x0000
        /*0034*/ 	.byte	0x00, 0xf5, 0x21, 0x00


	//----- nvinfo : EIATTR_SPARSE_MMA_MASK
	.align		4
.L_143:
        /*0038*/ 	.byte	0x03, 0x50
        /*003a*/ 	.short	0x0000


	//----- nvinfo : EIATTR_MAXREG_COUNT
	.align		4
        /*003c*/ 	.byte	0x03, 0x1b
        /*003e*/ 	.short	0x00ff


	//----- nvinfo : EIATTR_MERCURY_ISA_VERSION
	.align		4
        /*0040*/ 	.byte	0x03, 0x5f
        /*0042*/ 	.short	0x0101


	//----- nvinfo : EIATTR_INT_WARP_WIDE_INSTR_OFFSETS
	.align		4
        /*0044*/ 	.byte	0x04, 0x31
        /*0046*/ 	.short	(.L_145 - .L_144)


	//   ....[0]....
.L_144:
        /*0048*/ 	.word	0x00000250


	//   ....[1]....
        /*004c*/ 	.word	0x00000280


	//----- nvinfo : EIATTR_COOP_GROUP_MASK_REGIDS
	.align		4
.L_145:
        /*0050*/ 	.byte	0x04, 0x29
        /*0052*/ 	.short	(.L_147 - .L_146)


	//   ....[0]....
.L_146:
        /*0054*/ 	.word	0xffffffff


	//   ....[1]....
        /*0058*/ 	.word	0xffffffff


	//   ....[2]....
        /*005c*/ 	.word	0xffffffff


	//   ....[3]....
        /*0060*/ 	.word	0xffffffff


	//   ....[4]....
        /*0064*/ 	.word	0xffffffff


	//----- nvinfo : EIATTR_COOP_GROUP_INSTR_OFFSETS
	.align		4
.L_147:
        /*0068*/ 	.byte	0x04, 0x28
        /*006a*/ 	.short	(.L_149 - .L_148)


	//   ....[0]....
.L_148:
        /*006c*/ 	.word	0x00000180


	//   ....[1]....
        /*0070*/ 	.word	0x000001b0


	//   ....[2]....
        /*0074*/ 	.word	0x000001d0


	//   ....[3]....
        /*0078*/ 	.word	0x000001f0


	//   ....[4]....
        /*007c*/ 	.word	0x00000210


	//----- nvinfo : EIATTR_VRC_CTA_INIT_COUNT
	.align		4
.L_149:
        /*0080*/ 	.byte	0x02, 0x4a
	.zero		1
	.zero		1


	//----- nvinfo : EIATTR_EXIT_INSTR_OFFSETS
	.align		4
        /*0084*/ 	.byte	0x04, 0x1c
        /*0086*/ 	.short	(.L_151 - .L_150)


	//   ....[0]....
.L_150:
        /*0088*/ 	.word	0x00000220


	//   ....[1]....
        /*008c*/ 	.word	0x000002c0


	//----- nvinfo : EIATTR_CRS_STACK_SIZE
	.align		4
.L_151:
        /*0090*/ 	.byte	0x04, 0x1e
        /*0092*/ 	.short	(.L_153 - .L_152)
.L_152:
        /*0094*/ 	.word	0x00000000


	//----- nvinfo : EIATTR_CBANK_PARAM_SIZE
	.align		4
.L_153:
        /*0098*/ 	.byte	0x03, 0x19
        /*009a*/ 	.short	0x0014


	//----- nvinfo : EIATTR_PARAM_CBANK
	.align		4
        /*009c*/ 	.byte	0x04, 0x0a
        /*009e*/ 	.short	(.L_155 - .L_154)
	.align		4
.L_154:
        /*00a0*/ 	.word	index@(.nv.constant0._Z30device_reduce_warp_atomic_vec2PKiPii)
        /*00a4*/ 	.short	0x0380
        /*00a6*/ 	.short	0x0014


	//----- nvinfo : EIATTR_SW_WAR
	.align		4
.L_155:
        /*00a8*/ 	.byte	0x04, 0x36
        /*00aa*/ 	.short	(.L_157 - .L_156)
.L_156:
        /*00ac*/ 	.word	0x00000008
.L_157:


//--------------------- .nv.info._Z25device_reduce_warp_atomicPKiPii --------------------------
	.section	.nv.info._Z25device_reduce_warp_atomicPKiPii,"",@"SHT_CUDA_INFO"
	.sectionflags	@""
	.align	4


	//----- nvinfo : EIATTR_CUDA_API_VERSION
	.align		4
        /*0000*/ 	.byte	0x04, 0x37
        /*0002*/ 	.short	(.L_159 - .L_158)
.L_158:
        /*0004*/ 	.word	0x00000082


	//----- nvinfo : EIATTR_KPARAM_INFO
	.align		4
.L_159:
        /*0008*/ 	.byte	0x04, 0x17
        /*000a*/ 	.short	(.L_161 - .L_160)
.L_160:
        /*000c*/ 	.word	0x00000000
        /*0010*/ 	.short	0x0002
        /*0012*/ 	.short	0x0010
        /*0014*/ 	.byte	0x00, 0xf0, 0x11, 0x00


	//----- nvinfo : EIATTR_KPARAM_INFO
	.align		4
.L_161:
        /*0018*/ 	.byte	0x04, 0x17
        /*001a*/ 	.short	(.L_163 - .L_162)
.L_162:
        /*001c*/ 	.word	0x00000000
        /*0020*/ 	.short	0x0001
        /*0022*/ 	.short	0x0008
        /*0024*/ 	.byte	0x00, 0xf5, 0x21, 0x00


	//----- nvinfo : EIATTR_KPARAM_INFO
	.align		4
.L_163:
        /*0028*/ 	.byte	0x04, 0x17
        /*002a*/ 	.short	(.L_165 - .L_164)
.L_164:
        /*002c*/ 	.word	0x00000000
        /*0030*/ 	.short	0x0000
        /*0032*/ 	.short	0x0000
        /*0034*/ 	.byte	0x00, 0xf5, 0x21, 0x00


	//----- nvinfo : EIATTR_SPARSE_MMA_MASK
	.align		4
.L_165:
        /*0038*/ 	.byte	0x03, 0x50
        /*003a*/ 	.short	0x0000


	//----- nvinfo : EIATTR_MAXREG_COUNT
	.align		4
        /*003c*/ 	.byte	0x03, 0x1b
        /*003e*/ 	.short	0x00ff


	//----- nvinfo : EIATTR_MERCURY_ISA_VERSION
	.align		4
        /*0040*/ 	.byte	0x03, 0x5f
        /*0042*/ 	.short	0x0101


	//----- nvinfo : EIATTR_INT_WARP_WIDE_INSTR_OFFSETS
	.align		4
        /*0044*/ 	.byte	0x04, 0x31
        /*0046*/ 	.short	(.L_167 - .L_166)


	//   ....[0]....
.L_166:
        /*0048*/ 	.word	0x00000230


	//   ....[1]....
        /*004c*/ 	.word	0x00000260


	//----- nvinfo : EIATTR_COOP_GROUP_MASK_REGIDS
	.align		4
.L_167:
        /*0050*/ 	.byte	0x04, 0x29
        /*0052*/ 	.short	(.L_169 - .L_168)


	//   ....[0]....
.L_168:
        /*0054*/ 	.word	0xffffffff


	//   ....[1]....
        /*0058*/ 	.word	0xffffffff


	//   ....[2]....
        /*005c*/ 	.word	0xffffffff


	//   ....[3]....
        /*0060*/ 	.word	0xffffffff


	//   ....[4]....
        /*0064*/ 	.word	0xffffffff


	//----- nvinfo : EIATTR_COOP_GROUP_INSTR_OFFSETS
	.align		4
.L_169:
        /*0068*/ 	.byte	0x04, 0x28
        /*006a*/ 	.short	(.L_171 - .L_170)


	//   ....[0]....
.L_170:
        /*006c*/ 	.word	0x00000160


	//   ....[1]....
        /*0070*/ 	.word	0x00000190


	//   ....[2]....
        /*0074*/ 	.word	0x000001b0


	//   ....[3]....
        /*0078*/ 	.word	0x000001d0


	//   ....[4]....
        /*007c*/ 	.word	0x000001f0


	//----- nvinfo : EIATTR_VRC_CTA_INIT_COUNT
	.align		4
.L_171:
        /*0080*/ 	.byte	0x02, 0x4a
	.zero		1
	.zero		1


	//----- nvinfo : EIATTR_EXIT_INSTR_OFFSETS
	.align		4
        /*0084*/ 	.byte	0x04, 0x1c
        /*0086*/ 	.short	(.L_173 - .L_172)


	//   ....[0]....
.L_172:
        /*0088*/ 	.word	0x00000200


	//   ....[1]....
        /*008c*/ 	.word	0x000002a0


	//----- nvinfo : EIATTR_CRS_STACK_SIZE
	.align		4
.L_173:
        /*0090*/ 	.byte	0x04, 0x1e
        /*0092*/ 	.short	(.L_175 - .L_174)
.L_174:
        /*0094*/ 	.word	0x00000000


	//----- nvinfo : EIATTR_CBANK_PARAM_SIZE
	.align		4
.L_175:
        /*0098*/ 	.byte	0x03, 0x19
        /*009a*/ 	.short	0x0014


	//----- nvinfo : EIATTR_PARAM_CBANK
	.align		4
        /*009c*/ 	.byte	0x04, 0x0a
        /*009e*/ 	.short	(.L_177 - .L_176)
	.align		4
.L_176:
        /*00a0*/ 	.word	index@(.nv.constant0._Z25device_reduce_warp_atomicPKiPii)
        /*00a4*/ 	.short	0x0380
        /*00a6*/ 	.short	0x0014


	//----- nvinfo : EIATTR_SW_WAR
	.align		4
.L_177:
        /*00a8*/ 	.byte	0x04, 0x36
        /*00aa*/ 	.short	(.L_179 - .L_178)
.L_178:
        /*00ac*/ 	.word	0x00000008
.L_179:


//--------------------- .nv.info._Z25device_reduce_stable_vec4PKiPii --------------------------
	.section	.nv.info._Z25device_reduce_stable_vec4PKiPii,"",@"SHT_CUDA_INFO"
	.sectionflags	@""
	.align	4


	//----- nvinfo : EIATTR_CUDA_API_VERSION
	.align		4
        /*0000*/ 	.byte	0x04, 0x37
        /*0002*/ 	.short	(.L_181 - .L_180)
.L_180:
        /*0004*/ 	.word	0x00000082


	//----- nvinfo : EIATTR_KPARAM_INFO
	.align		4
.L_181:
        /*0008*/ 	.byte	0x04, 0x17
        /*000a*/ 	.short	(.L_183 - .L_182)
.L_182:
        /*000c*/ 	.word	0x00000000
        /*0010*/ 	.short	0x0002
        /*0012*/ 	.short	0x0010
        /*0014*/ 	.byte	0x00, 0xf0, 0x11, 0x00


	//----- nvinfo : EIATTR_KPARAM_INFO
	.align		4
.L_183:
        /*0018*/ 	.byte	0x04, 0x17
        /*001a*/ 	.short	(.L_185 - .L_184)
.L_184:
        /*001c*/ 	.word	0x00000000
        /*0020*/ 	.short	0x0001
        /*0022*/ 	.short	0x0008
        /*0024*/ 	.byte	0x00, 0xf5, 0x21, 0x00


	//----- nvinfo : EIATTR_KPARAM_INFO
	.align		4
.L_185:
        /*0028*/ 	.byte	0x04, 0x17
        /*002a*/ 	.short	(.L_187 - .L_186)
.L_186:
        /*002c*/ 	.word	0x00000000
        /*0030*/ 	.short	0x0000
        /*0032*/ 	.short	0x0000
        /*0034*/ 	.byte	0x00, 0xf5, 0x21, 0x00


	//----- nvinfo : EIATTR_SPARSE_MMA_MASK
	.align		4
.L_187:
        /*0038*/ 	.byte	0x03, 0x50
        /*003a*/ 	.short	0x0000


	//----- nvinfo : EIATTR_MAXREG_COUNT
	.align		4
        /*003c*/ 	.byte	0x03, 0x1b
        /*003e*/ 	.short	0x00ff


	//----- nvinfo : EIATTR_NUM_BARRIERS
	.align		4
        /*0040*/ 	.byte	0x02, 0x4c
        /*0042*/ 	.byte	0x01
	.zero		1


	//----- nvinfo : EIATTR_MERCURY_ISA_VERSION
	.align		4
        /*0044*/ 	.byte	0x03, 0x5f
        /*0046*/ 	.short	0x0101


	//----- nvinfo : EIATTR_COOP_GROUP_MASK_REGIDS
	.align		4
        /*0048*/ 	.byte	0x04, 0x29
        /*004a*/ 	.short	(.L_189 - .L_188)


	//   ....[0]....
.L_188:
        /*004c*/ 	.word	0xffffffff


	//   ....[1]....
        /*0050*/ 	.word	0xffffffff


	//   ....[2]....
        /*0054*/ 	.word	0xffffffff


	//   ....[3]....
        /*0058*/ 	.word	0xffffffff


	//   ....[4]....
        /*005c*/ 	.word	0xffffffff


	//   ....[5]....
        /*0060*/ 	.word	0xffffffff


	//   ....[6]....
        /*0064*/ 	.word	0xffffffff


	//   ....[7]....
        /*0068*/ 	.word	0xffffffff


	//   ....[8]....
        /*006c*/ 	.word	0xffffffff


	//   ....[9]....
        /*0070*/ 	.word	0xffffffff


	//----- nvinfo : EIATTR_COOP_GROUP_INSTR_OFFSETS
	.align		4
.L_189:
        /*0074*/ 	.byte	0x04, 0x28
        /*0076*/ 	.short	(.L_191 - .L_190)


	//   ....[0]....
.L_190:
        /*0078*/ 	.word	0x000001a0


	//   ....[1]....
        /*007c*/ 	.word	0x000001f0


	//   ....[2]....
        /*0080*/ 	.word	0x00000220


	//   ....[3]....
        /*0084*/ 	.word	0x00000270


	//   ....[4]....
        /*0088*/ 	.word	0x000002e0


	//   ....[5]....
        /*008c*/ 	.word	0x00000350


	//   ....[6]....
        /*0090*/ 	.word	0x00000380


	//   ....[7]....
        /*0094*/ 	.word	0x000003a0


	//   ....[8]....
        /*0098*/ 	.word	0x000003c0


	//   ....[9]....
        /*009c*/ 	.word	0x000003e0


	//----- nvinfo : EIATTR_VRC_CTA_INIT_COUNT
	.align		4
.L_191:
        /*00a0*/ 	.byte	0x02, 0x4a
	.zero		1
	.zero		1


	//----- nvinfo : EIATTR_EXIT_INSTR_OFFSETS
	.align		4
        /*00a4*/ 	.byte	0x04, 0x1c
        /*00a6*/ 	.short	(.L_193 - .L_192)


	//   ....[0]....
.L_192:
        /*00a8*/ 	.word	0x00000340


	//   ....[1]....
        /*00ac*/ 	.word	0x000003f0


	//   ....[2]....
        /*00b0*/ 	.word	0x00000440


	//----- nvinfo : EIATTR_CRS_STACK_SIZE
	.align		4
.L_193:
        /*00b4*/ 	.byte	0x04, 0x1e
        /*00b6*/ 	.short	(.L_195 - .L_194)
.L_194:
        /*00b8*/ 	.word	0x00000000


	//----- nvinfo : EIATTR_CBANK_PARAM_SIZE
	.align		4
.L_195:
        /*00bc*/ 	.byte	0x03, 0x19
        /*00be*/ 	.short	0x0014


	//----- nvinfo : EIATTR_PARAM_CBANK
	.align		4
        /*00c0*/ 	.byte	0x04, 0x0a
        /*00c2*/ 	.short	(.L_197 - .L_196)
	.align		4
.L_196:
        /*00c4*/ 	.word	index@(.nv.constant0._Z25device_reduce_stable_vec4PKiPii)
        /*00c8*/ 	.short	0x0380
        /*00ca*/ 	.short	0x0014


	//----- nvinfo : EIATTR_SW_WAR
	.align		4
.L_197:
        /*00cc*/ 	.byte	0x04, 0x36
        /*00ce*/ 	.short	(.L_199 - .L_198)
.L_198:
        /*00d0*/ 	.word	0x00000008
.L_199:


//--------------------- .nv.info._Z25device_reduce_stable_vec2PKiPii --------------------------
	.section	.nv.info._Z25device_reduce_stable_vec2PKiPii,"",@"SHT_CUDA_INFO"
	.sectionflags	@""
	.align	4


	//----- nvinfo : EIATTR_CUDA_API_VERSION
	.align		4
        /*0000*/ 	.byte	0x04, 0x37
        /*0002*/ 	.short	(.L_201 - .L_200)
.L_200:
        /*0004*/ 	.word	0x00000082


	//----- nvinfo : EIATTR_KPARAM_INFO
	.align		4
.L_201:
        /*0008*/ 	.byte	0x04, 0x17
        /*000a*/ 	.short	(.L_203 - .L_202)
.L_202:
        /*000c*/ 	.word	0x00000000
        /*0010*/ 	.short	0x0002
        /*0012*/ 	.short	0x0010
        /*0014*/ 	.byte	0x00, 0xf0, 0x11, 0x00


	//----- nvinfo : EIATTR_KPARAM_INFO
	.align		4
.L_203:
        /*0018*/ 	.byte	0x04, 0x17
        /*001a*/ 	.short	(.L_205 - .L_204)
.L_204:
        /*001c*/ 	.word	0x00000000
        /*0020*/ 	.short	0x0001
        /*0022*/ 	.short	0x0008
        /*0024*/ 	.byte	0x00, 0xf5, 0x21, 0x00


	//----- nvinfo : EIATTR_KPARAM_INFO
	.align		4
.L_205:
        /*0028*/ 	.byte	0x04, 0x17
        /*002a*/ 	.short	(.L_207 - .L_206)
.L_206:
        /*002c*/ 	.word	0x00000000
        /*0030*/ 	.short	0x0000
        /*0032*/ 	.short	0x0000
        /*0034*/ 	.byte	0x00, 0xf5, 0x21, 0x00


	//----- nvinfo : EIATTR_SPARSE_MMA_MASK
	.align		4
.L_207:
        /*0038*/ 	.byte	0x03, 0x50
        /*003a*/ 	.short	0x0000


	//----- nvinfo : EIATTR_MAXREG_COUNT
	.align		4
        /*003c*/ 	.byte	0x03, 0x1b
        /*003e*/ 	.short	0x00ff


	//----- nvinfo : EIATTR_NUM_BARRIERS
	.align		4
        /*0040*/ 	.byte	0x02, 0x4c
        /*0042*/ 	.byte	0x01
	.zero		1


	//----- nvinfo : EIATTR_MERCURY_ISA_VERSION
	.align		4
        /*0044*/ 	.byte	0x03, 0x5f
        /*0046*/ 	.short	0x0101


	//----- nvinfo : EIATTR_COOP_GROUP_MASK_REGIDS
	.align		4
        /*0048*/ 	.byte	0x04, 0x29
        /*004a*/ 	.short	(.L_209 - .L_208)


	//   ....[0]....
.L_208:
        /*004c*/ 	.word	0xffffffff


	//   ....[1]....
        /*0050*/ 	.word	0xffffffff


	//   ....[2]....
        /*0054*/ 	.word	0xffffffff


	//   ....[3]....
        /*0058*/ 	.word	0xffffffff


	//   ....[4]....
        /*005c*/ 	.word	0xffffffff


	//   ....[5]....
        /*0060*/ 	.word	0xffffffff


	//   ....[6]....
        /*0064*/ 	.word	0xffffffff


	//   ....[7]....
        /*0068*/ 	.word	0xffffffff


	//   ....[8]....
        /*006c*/ 	.word	0xffffffff


	//   ....[9]....
        /*0070*/ 	.word	0xffffffff


	//----- nvinfo : EIATTR_COOP_GROUP_INSTR_OFFSETS
	.align		4
.L_209:
        /*0074*/ 	.byte	0x04, 0x28
        /*0076*/ 	.short	(.L_211 - .L_210)


	//   ....[0]....
.L_210:
        /*0078*/ 	.word	0x00000180


	//   ....[1]....
        /*007c*/ 	.word	0x000001d0


	//   ....[2]....
        /*0080*/ 	.word	0x00000200


	//   ....[3]....
        /*0084*/ 	.word	0x00000250


	//   ....[4]....
        /*0088*/ 	.word	0x000002c0


	//   ....[5]....
        /*008c*/ 	.word	0x00000330


	//   ....[6]....
        /*0090*/ 	.word	0x00000360


	//   ....[7]....
        /*0094*/ 	.word	0x00000380


	//   ....[8]....
        /*0098*/ 	.word	0x000003a0


	//   ....[9]....
        /*009c*/ 	.word	0x000003c0


	//----- nvinfo : EIATTR_VRC_CTA_INIT_COUNT
	.align		4
.L_211:
        /*00a0*/ 	.byte	0x02, 0x4a
	.zero		1
	.zero		1


	//----- nvinfo : EIATTR_EXIT_INSTR_OFFSETS
	.align		4
        /*00a4*/ 	.byte	0x04, 0x1c
        /*00a6*/ 	.short	(.L_213 - .L_212)


	//   ....[0]....
.L_212:
        /*00a8*/ 	.word	0x00000320


	//   ....[1]....
        /*00ac*/ 	.word	0x000003d0


	//   ....[2]....
        /*00b0*/ 	.word	0x00000420


	//----- nvinfo : EIATTR_CRS_STACK_SIZE
	.align		4
.L_213:
        /*00b4*/ 	.byte	0x04, 0x1e
        /*00b6*/ 	.short	(.L_215 - .L_214)
.L_214:
        /*00b8*/ 	.word	0x00000000


	//----- nvinfo : EIATTR_CBANK_PARAM_SIZE
	.align		4
.L_215:
        /*00bc*/ 	.byte	0x03, 0x19
        /*00be*/ 	.short	0x0014


	//----- nvinfo : EIATTR_PARAM_CBANK
	.align		4
        /*00c0*/ 	.byte	0x04, 0x0a
        /*00c2*/ 	.short	(.L_217 - .L_216)
	.align		4
.L_216:
        /*00c4*/ 	.word	index@(.nv.constant0._Z25device_reduce_stable_vec2PKiPii)
        /*00c8*/ 	.short	0x0380
        /*00ca*/ 	.short	0x0014


	//----- nvinfo : EIATTR_SW_WAR
	.align		4
.L_217:
        /*00cc*/ 	.byte	0x04, 0x36
        /*00ce*/ 	.short	(.L_219 - .L_218)
.L_218:
        /*00d0*/ 	.word	0x00000008
.L_219:


//--------------------- .nv.info._Z20device_reduce_stablePKiPii --------------------------
	.section	.nv.info._Z20device_reduce_stablePKiPii,"",@"SHT_CUDA_INFO"
	.sectionflags	@""
	.align	4


	//----- nvinfo : EIATTR_CUDA_API_VERSION
	.align		4
        /*0000*/ 	.byte	0x04, 0x37
        /*0002*/ 	.short	(.L_221 - .L_220)
.L_220:
        /*0004*/ 	.word	0x00000082


	//----- nvinfo : EIATTR_KPARAM_INFO
	.align		4
.L_221:
        /*0008*/ 	.byte	0x04, 0x17
        /*000a*/ 	.short	(.L_223 - .L_222)
.L_222:
        /*000c*/ 	.word	0x00000000
        /*0010*/ 	.short	0x0002
        /*0012*/ 	.short	0x0010
        /*0014*/ 	.byte	0x00, 0xf0, 0x11, 0x00


	//----- nvinfo : EIATTR_KPARAM_INFO
	.align		4
.L_223:
        /*0018*/ 	.byte	0x04, 0x17
        /*001a*/ 	.short	(.L_225 - .L_224)
.L_224:
        /*001c*/ 	.word	0x00000000
        /*0020*/ 	.short	0x0001
        /*0022*/ 	.short	0x0008
        /*0024*/ 	.byte	0x00, 0xf5, 0x21, 0x00


	//----- nvinfo : EIATTR_KPARAM_INFO
	.align		4
.L_225:
        /*0028*/ 	.byte	0x04, 0x17
        /*002a*/ 	.short	(.L_227 - .L_226)
.L_226:
        /*002c*/ 	.word	0x00000000
        /*0030*/ 	.short	0x0000
        /*0032*/ 	.short	0x0000
        /*0034*/ 	.byte	0x00, 0xf5, 0x21, 0x00


	//----- nvinfo : EIATTR_SPARSE_MMA_MASK
	.align		4
.L_227:
        /*0038*/ 	.byte	0x03, 0x50
        /*003a*/ 	.short	0x0000


	//----- nvinfo : EIATTR_MAXREG_COUNT
	.align		4
        /*003c*/ 	.byte	0x03, 0x1b
        /*003e*/ 	.short	0x00ff


	//----- nvinfo : EIATTR_NUM_BARRIERS
	.align		4
        /*0040*/ 	.byte	0x02, 0x4c
        /*0042*/ 	.byte	0x01
	.zero		1


	//----- nvinfo : EIATTR_MERCURY_ISA_VERSION
	.align		4
        /*0044*/ 	.byte	0x03, 0x5f
        /*0046*/ 	.short	0x0101


	//----- nvinfo : EIATTR_COOP_GROUP_MASK_REGIDS
	.align		4
        /*0048*/ 	.byte	0x04, 0x29
        /*004a*/ 	.short	(.L_229 - .L_228)


	//   ....[0]....
.L_228:
        /*004c*/ 	.word	0xffffffff


	//   ....[1]....
        /*0050*/ 	.word	0xffffffff


	//   ....[2]....
        /*0054*/ 	.word	0xffffffff


	//   ....[3]....
        /*0058*/ 	.word	0xffffffff


	//   ....[4]....
        /*005c*/ 	.word	0xffffffff


	//   ....[5]....
        /*0060*/ 	.word	0xffffffff


	//   ....[6]....
        /*0064*/ 	.word	0xffffffff


	//   ....[7]....
        /*0068*/ 	.word	0xffffffff


	//   ....[8]....
        /*006c*/ 	.word	0xffffffff


	//   ....[9]....
        /*0070*/ 	.word	0xffffffff


	//----- nvinfo : EIATTR_COOP_GROUP_INSTR_OFFSETS
	.align		4
.L_229:
        /*0074*/ 	.byte	0x04, 0x28
        /*0076*/ 	.short	(.L_231 - .L_230)


	//   ....[0]....
.L_230:
        /*0078*/ 	.word	0x00000160


	//   ....[1]....
        /*007c*/ 	.word	0x000001b0


	//   ....[2]....
        /*0080*/ 	.word	0x000001e0


	//   ....[3]....
        /*0084*/ 	.word	0x00000230


	//   ....[4]....
        /*0088*/ 	.word	0x000002a0


	//   ....[5]....
        /*008c*/ 	.word	0x00000310


	//   ....[6]....
        /*0090*/ 	.word	0x00000340


	//   ....[7]....
        /*0094*/ 	.word	0x00000360


	//   ....[8]....
        /*0098*/ 	.word	0x00000380


	//   ....[9]....
        /*009c*/ 	.word	0x000003a0


	//----- nvinfo : EIATTR_VRC_CTA_INIT_COUNT
	.align		4
.L_231:
        /*00a0*/ 	.byte	0x02, 0x4a
	.zero		1
	.zero		1


	//----- nvinfo : EIATTR_EXIT_INSTR_OFFSETS
	.align		4
        /*00a4*/ 	.byte	0x04, 0x1c
        /*00a6*/ 	.short	(.L_233 - .L_232)


	//   ....[0]....
.L_232:
        /*00a8*/ 	.word	0x00000300


	//   ....[1]....
        /*00ac*/ 	.word	0x000003b0


	//   ....[2]....
        /*00b0*/ 	.word	0x00000400


	//----- nvinfo : EIATTR_CRS_STACK_SIZE
	.align		4
.L_233:
        /*00b4*/ 	.byte	0x04, 0x1e
        /*00b6*/ 	.short	(.L_235 - .L_234)
.L_234:
        /*00b8*/ 	.word	0x00000000


	//----- nvinfo : EIATTR_CBANK_PARAM_SIZE
	.align		4
.L_235:
        /*00bc*/ 	.byte	0x03, 0x19
        /*00be*/ 	.short	0x0014


	//----- nvinfo : EIATTR_PARAM_CBANK
	.align		4
        /*00c0*/ 	.byte	0x04, 0x0a
        /*00c2*/ 	.short	(.L_237 - .L_236)
	.align		4
.L_236:
        /*00c4*/ 	.word	index@(.nv.constant0._Z20device_reduce_stablePKiPii)
        /*00c8*/ 	.short	0x0380
        /*00ca*/ 	.short	0x0014


	//----- nvinfo : EIATTR_SW_WAR
	.align		4
.L_237:
        /*00cc*/ 	.byte	0x04, 0x36
        /*00ce*/ 	.short	(.L_239 - .L_238)
.L_238:
        /*00d0*/ 	.word	0x00000008
.L_239:


//--------------------- .nv.callgraph             --------------------------
	.section	.nv.callgraph,"",@"SHT_CUDA_CALLGRAPH"
	.align	4
	.sectionentsize	8
	.align		4
        /*0000*/ 	.word	0x00000000
	.align		4
        /*0004*/ 	.word	0xffffffff
	.align		4
        /*0008*/ 	.word	0x00000000
	.align		4
        /*000c*/ 	.word	0xfffffffe
	.align		4
        /*0010*/ 	.word	0x00000000
	.align		4
        /*0014*/ 	.word	0xfffffffd
	.align		4
        /*0018*/ 	.word	0x00000000
	.align		4
        /*001c*/ 	.word	0xfffffffc


//--------------------- .text._Z31device_reduce_block_atomic_vec4PKiPii --------------------------
	.section	.text._Z31device_reduce_block_atomic_vec4PKiPii,"ax",@progbits
	.align	128
        .global         _Z31device_reduce_block_atomic_vec4PKiPii
        .type           _Z31device_reduce_block_atomic_vec4PKiPii,@function
        .size           _Z31device_reduce_block_atomic_vec4PKiPii,(.L_x_36 - _Z31device_reduce_block_atomic_vec4PKiPii)
        .other          _Z31device_reduce_block_atomic_vec4PKiPii,@"STO_CUDA_ENTRY STV_DEFAULT"
_Z31device_reduce_block_atomic_vec4PKiPii:
.text._Z31device_reduce_block_atomic_vec4PKiPii:
[----:B------:R-:W-:Y:S01]  /*0000*/  LDC R1, c[0x0][0x37c] ;  /* 0x0000df00ff017b82 */ /* 0x000fe20000000800 */
[----:B------:R-:W0:Y:S01]  /*0010*/  S2R R0, SR_TID.X ;  /* 0x0000000000007919 */ /* 0x000e220000002100 */
[----:B------:R-:W1:Y:S06]  /*0020*/  LDCU UR5, c[0x0][0x390] ;  /* 0x00007200ff0577ac */ /* 0x000e6c0008000800 */
[----:B------:R-:W0:Y:S01]  /*0030*/  S2UR UR6, SR_CTAID.X ;  /* 0x00000000000679c3 */ /* 0x000e220000002500 */
[----:B------:R-:W-:Y:S01]  /*0040*/  BSSY.RECONVERGENT B0, `(.L_x_0) ;  /* 0x0000016000007945 */ /* 0x000fe20003800200 */
[----:B------:R-:W-:-:S06]  /*0050*/  IMAD.MOV.U32 R8, RZ, RZ, RZ ;  /* 0x000000ffff087224 */ /* 0x000fcc00078e00ff */
[----:B------:R-:W0:Y:S01]  /*0060*/  LDC R11, c[0x0][0x360] ;  /* 0x0000d800ff0b7b82 */ /* 0x000e220000000800 */
[----:B-1----:R-:W-:-:S04]  /*0070*/  USHF.R.S32.HI UR4, URZ, 0x1f, UR5 ;  /* 0x0000001fff047899 */ /* 0x002fc80008011405 */
[----:B------:R-:W-:-:S04]  /*0080*/  ULEA.HI UR4, UR4, UR5, URZ, 0x2 ;  /* 0x0000000504047291 */ /* 0x000fc8000f8f10ff */
[----:B------:R-:W-:Y:S01]  /*0090*/  USHF.R.S32.HI UR4, URZ, 0x2, UR4 ;  /* 0x00000002ff047899 */ /* 0x000fe20008011404 */
[----:B0-----:R-:W-:Y:S01]  /*00a0*/  IMAD R4, R11, UR6, R0 ;  /* 0x000000060b047c24 */ /* 0x001fe2000f8e0200 */
[----:B------:R-:W0:Y:S04]  /*00b0*/  LDCU.64 UR6, c[0x0][0x358] ;  /* 0x00006b00ff0677ac */ /* 0x000e280008000a00 */
[----:B------:R-:W-:-:S13]  /*00c0*/  ISETP.GE.U32.AND P0, PT, R4, UR4, PT ;  /* 0x0000000404007c0c */ /* 0x000fda000bf06070 */
[----:B------:R-:W-:Y:S05]  /*00d0*/  @P0 BRA `(.L_x_1) ;  /* 0x0000000000300947 */ /* 0x000fea0003800000 */
[----:B------:R-:W1:Y:S01]  /*00e0*/  LDC.64 R2, c[0x0][0x380] ;  /* 0x0000e000ff027b82 */ /* 0x000e620000000a00 */
[----:B------:R-:W2:Y:S01]  /*00f0*/  LDCU UR5, c[0x0][0x370] ;  /* 0x00006e00ff0577ac */ /* 0x000ea20008000800 */
[----:B------:R-:W-:Y:S02]  /*0100*/  IMAD.MOV.U32 R9, RZ, RZ, R4 ;  /* 0x000000ffff097224 */ /* 0x000fe400078e0004 */
[----:B------:R-:W-:Y:S02]  /*0110*/  IMAD.MOV.U32 R8, RZ, RZ, RZ ;  /* 0x000000ffff087224 */ /* 0x000fe400078e00ff */
[----:B--2---:R-:W-:-:S07]  /*0120*/  IMAD R10, R11, UR5, RZ ;  /* 0x000000050b0a7c24 */ /* 0x004fce000f8e02ff */
.L_x_2:
[----:B-1----:R-:W-:-:S06]  /*0130*/  IMAD.WIDE.U32 R4, R9, 0x10, R2 ;  /* 0x0000001009047825 */ /* 0x002fcc00078e0002 */
[----:B0-----:R-:W2:Y:S01]  /*0140*/  LDG.E.128 R4, desc[UR6][R4.64] ;  /* 0x0000000604047981 */ /* 0x001ea2000c1e1d00 */
[----:B------:R-:W-:-:S05]  /*0150*/  IMAD.IADD R9, R10, 0x1, R9 ;  /* 0x000000010a097824 */ /* 0x000fca00078e0209 */
[----:B------:R-:W-:Y:S02]  /*0160*/  ISETP.GE.U32.AND P0, PT, R9, UR4, PT ;  /* 0x0000000409007c0c */ /* 0x000fe4000bf06070 */
[----:B--2---:R-:W-:-:S04]  /*0170*/  IADD3 R8, PT, PT, R5, R4, R8 ;  /* 0x0000000405087210 */ /* 0x004fc80007ffe008 */
[----:B------:R-:W-:-:S07]  /*0180*/  IADD3 R8, PT, PT, R7, R8, R6 ;  /* 0x0000000807087210 */ /* 0x000fce0007ffe006 */
[----:B------:R-:W-:Y:S05]  /*0190*/  @!P0 BRA `(.L_x_2) ;  /* 0xfffffffc00e48947 */ /* 0x000fea000383ffff */
.L_x_1:
[----:B0-----:R-:W-:Y:S05]  /*01a0*/  BSYNC.RECONVERGENT B0 ;  /* 0x0000000000007941 */ /* 0x001fea0003800200 */
.L_x_0:
[----:B------:R-:W0:Y:S01]  /*01b0*/  SHFL.DOWN PT, R3, R8, 0x10, 0x1f ;  /* 0x0a001f0008037f89 */ /* 0x000e2200000e0000 */
[----:B------:R-:W-:-:S04]  /*01c0*/  SHF.R.U32.HI R7, RZ, 0x5, R11 ;  /* 0x00000005ff077819 */ /* 0x000fc8000001160b */
[----:B------:R-:W-:-:S13]  /*01d0*/  ISETP.GE.U32.AND P1, PT, R0, R7, PT ;  /* 0x000000070000720c */ /* 0x000fda0003f26070 */
[----:B------:R-:W1:Y:S01]  /*01e0*/  @!P1 S2R R9, SR_CgaCtaId ;  /* 0x0000000000099919 */ /* 0x000e620000008800 */
[----:B0-----:R-:W-:-:S05]  /*01f0*/  IADD3 R3, PT, PT, R3, R8, RZ ;  /* 0x0000000803037210 */ /* 0x001fca0007ffe0ff */
[----:B------:R-:W0:Y:S02]  /*0200*/  SHFL.DOWN PT, R2, R3, 0x8, 0x1f ;  /* 0x09001f0003027f89 */ /* 0x000e2400000e0000 */
[----:B0-----:R-:W-:Y:S01]  /*0210*/  IMAD.IADD R4, R3, 0x1, R2 ;  /* 0x0000000103047824 */ /* 0x001fe200078e0202 */
[----:B------:R-:W-:-:S04]  /*0220*/  LOP3.LUT P0, R2, R0, 0x1f, RZ, 0xc0, !PT ;  /* 0x0000001f00027812 */ /* 0x000fc8000780c0ff */
[----:B------:R-:W0:Y:S09]  /*0230*/  SHFL.DOWN PT, R5, R4, 0x4, 0x1f ;  /* 0x08801f0004057f89 */ /* 0x000e3200000e0000 */
[----:B------:R-:W2:Y:S01]  /*0240*/  @!P0 S2R R10, SR_CgaCtaId ;  /* 0x00000000000a8919 */ /* 0x000ea20000008800 */
[----:B------:R-:W-:Y:S01]  /*0250*/  @!P0 MOV R7, 0x400 ;  /* 0x0000040000078802 */ /* 0x000fe20000000f00 */
[----:B0-----:R-:W-:Y:S01]  /*0260*/  IMAD.IADD R5, R4, 0x1, R5 ;  /* 0x0000000104057824 */ /* 0x001fe200078e0205 */
[----:B------:R-:W-:-:S04]  /*0270*/  @!P1 MOV R4, 0x400 ;  /* 0x0000040000049802 */ /* 0x000fc80000000f00 */
[----:B------:R-:W0:Y:S01]  /*0280*/  SHFL.DOWN PT, R6, R5, 0x2, 0x1f ;  /* 0x08401f0005067f89 */ /* 0x000e2200000e0000 */
[----:B-1----:R-:W-:Y:S02]  /*0290*/  @!P1 LEA R9, R9, R4, 0x18 ;  /* 0x0000000409099211 */ /* 0x002fe400078ec0ff */
[----:B--2---:R-:W-:-:S04]  /*02a0*/  @!P0 LEA R7, R10, R7, 0x18 ;  /* 0x000000070a078211 */ /* 0x004fc800078ec0ff */
[----:B------:R-:W-:Y:S01]  /*02b0*/  @!P0 LEA.HI R7, R0, R7, RZ, 0x1d ;  /* 0x0000000700078211 */ /* 0x000fe200078fe8ff */
[----:B0-----:R-:W-:-:S05]  /*02c0*/  IMAD.IADD R6, R5, 0x1, R6 ;  /* 0x0000000105067824 */ /* 0x001fca00078e0206 */
[----:B------:R-:W0:Y:S02]  /*02d0*/  SHFL.DOWN PT, R3, R6, 0x1, 0x1f ;  /* 0x08201f0006037f89 */ /* 0x000e2400000e0000 */
[----:B0-----:R-:W-:Y:S01]  /*02e0*/  IADD3 R4, PT, PT, R6, R3, RZ ;  /* 0x0000000306047210 */ /* 0x001fe20007ffe0ff */
[----:B------:R-:W-:Y:S02]  /*02f0*/  @!P1 IMAD R3, R2, 0x4, R9 ;  /* 0x0000000402039824 */ /* 0x000fe400078e0209 */
[----:B------:R-:W-:Y:S02]  /*0300*/  IMAD.MOV.U32 R2, RZ, RZ, RZ ;  /* 0x000000ffff027224 */ /* 0x000fe400078e00ff */
[----:B------:R0:W-:Y:S01]  /*0310*/  @!P0 STS [R7], R4 ;  /* 0x0000000407008388 */ /* 0x0001e20000000800 */
[----:B------:R-:W-:Y:S01]  /*0320*/  BAR.SYNC.DEFER_BLOCKING 0x0 ;  /* 0x0000000000007b1d */ /* 0x000fe20000010000 */
[----:B------:R-:W-:-:S05]  /*0330*/  ISETP.GT.U32.AND P0, PT, R0, 0x1f, PT ;  /* 0x0000001f0000780c */ /* 0x000fca0003f04070 */
[----:B------:R0:W1:Y:S08]  /*0340*/  @!P1 LDS R2, [R3] ;  /* 0x0000000003029984 */ /* 0x0000700000000800 */
[----:B0-----:R-:W-:Y:S05]  /*0350*/  @P0 EXIT ;  /* 0x000000000000094d */ /* 0x001fea0003800000 */
[----:B-1----:R-:W0:Y:S01]  /*0360*/  SHFL.DOWN PT, R3, R2, 0x10, 0x1f ;  /* 0x0a001f0002037f89 */ /* 0x002e2200000e0000 */
[----:B------:R-:W-:Y:S02]  /*0370*/  ISETP.NE.AND P0, PT, R0, RZ, PT ;  /* 0x000000ff0000720c */ /* 0x000fe40003f05270 */
[----:B0-----:R-:W-:-:S05]  /*0380*/  IADD3 R3, PT, PT, R3, R2, RZ ;  /* 0x0000000203037210 */ /* 0x001fca0007ffe0ff */
[----:B------:R-:W0:Y:S02]  /*0390*/  SHFL.DOWN PT, R4, R3, 0x8, 0x1f ;  /* 0x09001f0003047f89 */ /* 0x000e2400000e0000 */
[----:B0-----:R-:W-:-:S05]  /*03a0*/  IMAD.IADD R4, R3, 0x1, R4 ;  /* 0x0000000103047824 */ /* 0x001fca00078e0204 */
[----:B------:R-:W0:Y:S02]  /*03b0*/  SHFL.DOWN PT, R5, R4, 0x4, 0x1f ;  /* 0x08801f0004057f89 */ /* 0x000e2400000e0000 */
[----:B0-----:R-:W-:-:S05]  /*03c0*/  IMAD.IADD R5, R4, 0x1, R5 ;  /* 0x0000000104057824 */ /* 0x001fca00078e0205 */
[----:B------:R-:W0:Y:S02]  /*03d0*/  SHFL.DOWN PT, R6, R5, 0x2, 0x1f ;  /* 0x08401f0005067f89 */ /* 0x000e2400000e0000 */
[----:B0-----:R-:W-:-:S05]  /*03e0*/  IADD3 R6, PT, PT, R5, R6, RZ ;  /* 0x0000000605067210 */ /* 0x001fca0007ffe0ff */
[----:B------:R0:W1:Y:S01]  /*03f0*/  SHFL.DOWN PT, R7, R6, 0x1, 0x1f ;  /* 0x08201f0006077f89 */ /* 0x00006200000e0000 */
[----:B------:R-:W-:Y:S05]  /*0400*/  @P0 EXIT ;  /* 0x000000000000094d */ /* 0x000fea0003800000 */
[----:B------:R-:W2:Y:S01]  /*0410*/  LDC.64 R2, c[0x0][0x388] ;  /* 0x0000e200ff027b82 */ /* 0x000ea20000000a00 */
[----:B-1----:R-:W-:-:S05]  /*0420*/  IMAD.IADD R7, R6, 0x1, R7 ;  /* 0x0000000106077824 */ /* 0x002fca00078e0207 */
[----:B--2---:R-:W-:Y:S01]  /*0430*/  REDG.E.ADD.STRONG.GPU desc[UR6][R2.64], R7 ;  /* 0x000000070200798e */ /* 0x004fe2000c12e106 */
[----:B------:R-:W-:Y:S05]  /*0440*/  EXIT ;  /* 0x000000000000794d */ /* 0x000fea0003800000 */
.L_x_3:
[----:B------:R-:W-:-:S00]  /*0450*/  BRA `(.L_x_3) ;  /* 0xfffffffc00fc7947 */ /* 0x000fc0000383ffff */
[----:B------:R-:W-:-:S00]  /*0460*/  NOP ;  /* 0x0000000000007918 */ /* 0x000fc00000000000 */
        /* <DEDUP_REMOVED lines=9> */
.L_x_36:


//--------------------- .text._Z31device_reduce_block_atomic_vec2PKiPii --------------------------
	.section	.text._Z31device_reduce_block_atomic_vec2PKiPii,"ax",@progbits
	.align	128
        .global         _Z31device_reduce_block_atomic_vec2PKiPii
        .type           _Z31device_reduce_block_atomic_vec2PKiPii,@function
        .size           _Z31device_reduce_block_atomic_vec2PKiPii,(.L_x_37 - _Z31device_reduce_block_atomic_vec2PKiPii)
        .other          _Z31device_reduce_block_atomic_vec2PKiPii,@"STO_CUDA_ENTRY STV_DEFAULT"
_Z31device_reduce_block_atomic_vec2PKiPii:
.text._Z31device_reduce_block_atomic_vec2PKiPii:
[----:B------:R-:W-:Y:S01]  /*0000*/  LDC R1, c[0x0][0x37c] ;  /* 0x0000df00ff017b82 */ /* 0x000fe20000000800 */
[----:B------:R-:W0:Y:S07]  /*0010*/  S2R R0, SR_TID.X ;  /* 0x0000000000007919 */ /* 0x000e2e0000002100 */
[----:B------:R-:W0:Y:S01]  /*0020*/  S2UR UR5, SR_CTAID.X ;  /* 0x00000000000579c3 */ /* 0x000e220000002500 */
[----:B------:R-:W1:Y:S01]  /*0030*/  LDCU UR4, c[0x0][0x390] ;  /* 0x00007200ff0477ac */ /* 0x000e620008000800 */
[----:B------:R-:W-:Y:S01]  /*0040*/  BSSY.RECONVERGENT B0, `(.L_x_4) ;  /* 0x0000014000007945 */ /* 0x000fe20003800200 */
[----:B------:R-:W-:Y:S01]  /*0050*/  IMAD.MOV.U32 R6, RZ, RZ, RZ ;  /* 0x000000ffff067224 */ /* 0x000fe200078e00ff */
[----:B------:R-:W2:Y:S04]  /*0060*/  LDCU.64 UR6, c[0x0][0x358] ;  /* 0x00006b00ff0677ac */ /* 0x000ea80008000a00 */
[----:B------:R-:W0:Y:S01]  /*0070*/  LDC R9, c[0x0][0x360] ;  /* 0x0000d800ff097b82 */ /* 0x000e220000000800 */
[----:B-1----:R-:W-:-:S04]  /*0080*/  ULEA.HI UR4, UR4, UR4, URZ, 0x1 ;  /* 0x0000000404047291 */ /* 0x002fc8000f8f08ff */
[----:B------:R-:W-:Y:S01]  /*0090*/  USHF.R.S32.HI UR4, URZ, 0x1, UR4 ;  /* 0x00000001ff047899 */ /* 0x000fe20008011404 */
[----:B0-----:R-:W-:-:S05]  /*00a0*/  IMAD R2, R9, UR5, R0 ;  /* 0x0000000509027c24 */ /* 0x001fca000f8e0200 */
[----:B------:R-:W-:-:S13]  /*00b0*/  ISETP.GE.U32.AND P0, PT, R2, UR4, PT ;  /* 0x0000000402007c0c */ /* 0x000fda000bf06070 */
[----:B--2---:R-:W-:Y:S05]  /*00c0*/  @P0 BRA `(.L_x_5) ;  /* 0x00000000002c0947 */ /* 0x004fea0003800000 */
[----:B------:R-:W0:Y:S01]  /*00d0*/  LDC.64 R4, c[0x0][0x380] ;  /* 0x0000e000ff047b82 */ /* 0x000e220000000a00 */
[----:B------:R-:W1:Y:S01]  /*00e0*/  LDCU UR5, c[0x0][0x370] ;  /* 0x00006e00ff0577ac */ /* 0x000e620008000800 */
[----:B------:R-:W-:Y:S02]  /*00f0*/  IMAD.MOV.U32 R7, RZ, RZ, R2 ;  /* 0x000000ffff077224 */ /* 0x000fe400078e0002 */
[----:B------:R-:W-:Y:S02]  /*0100*/  IMAD.MOV.U32 R6, RZ, RZ, RZ ;  /* 0x000000ffff067224 */ /* 0x000fe400078e00ff */
[----:B-1----:R-:W-:-:S07]  /*0110*/  IMAD R8, R9, UR5, RZ ;  /* 0x0000000509087c24 */ /* 0x002fce000f8e02ff */
.L_x_6:
[----:B0-----:R-:W-:-:S06]  /*0120*/  IMAD.WIDE.U32 R2, R7, 0x8, R4 ;  /* 0x0000000807027825 */ /* 0x001fcc00078e0004 */
[----:B------:R-:W2:Y:S01]  /*0130*/  LDG.E.64 R2, desc[UR6][R2.64] ;  /* 0x0000000602027981 */ /* 0x000ea2000c1e1b00 */
[----:B------:R-:W-:-:S05]  /*0140*/  IMAD.IADD R7, R8, 0x1, R7 ;  /* 0x0000000108077824 */ /* 0x000fca00078e0207 */
[----:B------:R-:W-:Y:S02]  /*0150*/  ISETP.GE.U32.AND P0, PT, R7, UR4, PT ;  /* 0x0000000407007c0c */ /* 0x000fe4000bf06070 */
[----:B--2---:R-:W-:-:S11]  /*0160*/  IADD3 R6, PT, PT, R3, R2, R6 ;  /* 0x0000000203067210 */ /* 0x004fd60007ffe006 */
[----:B------:R-:W-:Y:S05]  /*0170*/  @!P0 BRA `(.L_x_6) ;  /* 0xfffffffc00e88947 */ /* 0x000fea000383ffff */
.L_x_5:
[----:B------:R-:W-:Y:S05]  /*0180*/  BSYNC.RECONVERGENT B0 ;  /* 0x0000000000007941 */ /* 0x000fea0003800200 */
.L_x_4:
        /* <DEDUP_REMOVED lines=42> */
.L_x_7:
        /* <DEDUP_REMOVED lines=13> */
.L_x_37:


//--------------------- .text._Z26device_reduce_block_atomicPKiPii --------------------------
	.section	.text._Z26device_reduce_block_atomicPKiPii,"ax",@progbits
	.align	128
        .global         _Z26device_reduce_block_atomicPKiPii
        .type           _Z26device_reduce_block_atomicPKiPii,@function
        .size           _Z26device_reduce_block_atomicPKiPii,(.L_x_38 - _Z26device_reduce_block_atomicPKiPii)
        .other          _Z26device_reduce_block_atomicPKiPii,@"STO_CUDA_ENTRY STV_DEFAULT"
_Z26device_reduce_block_atomicPKiPii:
.text._Z26device_reduce_block_atomicPKiPii:
[----:B------:R-:W-:Y:S01]  /*0000*/  LDC R1, c[0x0][0x37c] ;  /* 0x0000df00ff017b82 */ /* 0x000fe20000000800 */
[----:B------:R-:W0:Y:S07]  /*0010*/  S2R R0, SR_TID.X ;  /* 0x0000000000007919 */ /* 0x000e2e0000002100 */
[----:B------:R-:W0:Y:S01]  /*0020*/  S2UR UR4, SR_CTAID.X ;  /* 0x00000000000479c3 */ /* 0x000e220000002500 */
[----:B------:R-:W1:Y:S01]  /*0030*/  LDCU UR7, c[0x0][0x390] ;  /* 0x00007200ff0777ac */ /* 0x000e620008000800 */
[----:B------:R-:W-:Y:S01]  /*0040*/  BSSY.RECONVERGENT B0, `(.L_x_8) ;  /* 0x0000012000007945 */ /* 0x000fe20003800200 */
[----:B------:R-:W-:-:S05]  /*0050*/  IMAD.MOV.U32 R6, RZ, RZ, RZ ;  /* 0x000000ffff067224 */ /* 0x000fca00078e00ff */
[----:B------:R-:W0:Y:S02]  /*0060*/  LDC R9, c[0x0][0x360] ;  /* 0x0000d800ff097b82 */ /* 0x000e240000000800 */
[----:B0-----:R-:W-:Y:S01]  /*0070*/  IMAD R2, R9, UR4, R0 ;  /* 0x0000000409027c24 */ /* 0x001fe2000f8e0200 */
[----:B------:R-:W0:Y:S04]  /*0080*/  LDCU.64 UR4, c[0x0][0x358] ;  /* 0x00006b00ff0477ac */ /* 0x000e280008000a00 */
[----:B-1----:R-:W-:-:S13]  /*0090*/  ISETP.GE.U32.AND P0, PT, R2, UR7, PT ;  /* 0x0000000702007c0c */ /* 0x002fda000bf06070 */
[----:B------:R-:W-:Y:S05]  /*00a0*/  @P0 BRA `(.L_x_9) ;  /* 0x00000000002c0947 */ /* 0x000fea0003800000 */
[----:B------:R-:W1:Y:S01]  /*00b0*/  LDC.64 R4, c[0x0][0x380] ;  /* 0x0000e000ff047b82 */ /* 0x000e620000000a00 */
[----:B------:R-:W2:Y:S01]  /*00c0*/  LDCU UR6, c[0x0][0x370] ;  /* 0x00006e00ff0677ac */ /* 0x000ea20008000800 */
[----:B------:R-:W-:Y:S02]  /*00d0*/  IMAD.MOV.U32 R7, RZ, RZ, R2 ;  /* 0x000000ffff077224 */ /* 0x000fe400078e0002 */
[----:B------:R-:W-:Y:S02]  /*00e0*/  IMAD.MOV.U32 R6, RZ, RZ, RZ ;  /* 0x000000ffff067224 */ /* 0x000fe400078e00ff */
[----:B--2---:R-:W-:-:S07]  /*00f0*/  IMAD R8, R9, UR6, RZ ;  /* 0x0000000609087c24 */ /* 0x004fce000f8e02ff */
.L_x_10:
[----:B-1----:R-:W-:-:S06]  /*0100*/  IMAD.WIDE.U32 R2, R7, 0x4, R4 ;  /* 0x0000000407027825 */ /* 0x002fcc00078e0004 */
[----:B0-----:R-:W2:Y:S01]  /*0110*/  LDG.E R3, desc[UR4][R2.64] ;  /* 0x0000000402037981 */ /* 0x001ea2000c1e1900 */
[----:B------:R-:W-:-:S04]  /*0120*/  IADD3 R7, PT, PT, R8, R7, RZ ;  /* 0x0000000708077210 */ /* 0x000fc80007ffe0ff */
[----:B------:R-:W-:Y:S01]  /*0130*/  ISETP.GE.U32.AND P0, PT, R7, UR7, PT ;  /* 0x0000000707007c0c */ /* 0x000fe2000bf06070 */
[----:B--2---:R-:W-:-:S12]  /*0140*/  IMAD.IADD R6, R3, 0x1, R6 ;  /* 0x0000000103067824 */ /* 0x004fd800078e0206 */
[----:B------:R-:W-:Y:S05]  /*0150*/  @!P0 BRA `(.L_x_10) ;  /* 0xfffffffc00e88947 */ /* 0x000fea000383ffff */
.L_x_9:
[----:B0-----:R-:W-:Y:S05]  /*0160*/  BSYNC.RECONVERGENT B0 ;  /* 0x0000000000007941 */ /* 0x001fea0003800200 */
.L_x_8:
[----:B------:R-:W0:Y:S01]  /*0170*/  SHFL.DOWN PT, R3, R6, 0x10, 0x1f ;  /* 0x0a001f0006037f89 */ /* 0x000e2200000e0000 */
[----:B------:R-:W-:-:S04]  /*0180*/  SHF.R.U32.HI R7, RZ, 0x5, R9 ;  /* 0x00000005ff077819 */ /* 0x000fc80000011609 */
[----:B------:R-:W-:-:S13]  /*0190*/  ISETP.GE.U32.AND P1, PT, R0, R7, PT ;  /* 0x000000070000720c */ /* 0x000fda0003f26070 */
[----:B------:R-:W1:Y:S01]  /*01a0*/  @!P1 S2R R9, SR_CgaCtaId ;  /* 0x0000000000099919 */ /* 0x000e620000008800 */
[----:B0-----:R-:W-:-:S05]  /*01b0*/  IMAD.IADD R3, R3, 0x1, R6 ;  /* 0x0000000103037824 */ /* 0x001fca00078e0206 */
[----:B------:R-:W0:Y:S02]  /*01c0*/  SHFL.DOWN PT, R2, R3, 0x8, 0x1f ;  /* 0x09001f0003027f89 */ /* 0x000e2400000e0000 */
[----:B0-----:R-:W-:Y:S02]  /*01d0*/  IADD3 R4, PT, PT, R3, R2, RZ ;  /* 0x0000000203047210 */ /* 0x001fe40007ffe0ff */
[----:B------:R-:W-:-:S03]  /*01e0*/  LOP3.LUT P0, R2, R0, 0x1f, RZ, 0xc0, !PT ;  /* 0x0000001f00027812 */ /* 0x000fc6000780c0ff */
[----:B------:R-:W0:Y:S10]  /*01f0*/  SHFL.DOWN PT, R5, R4, 0x4, 0x1f ;  /* 0x08801f0004057f89 */ /* 0x000e3400000e0000 */
        /* <DEDUP_REMOVED lines=33> */
.L_x_11:
        /* <DEDUP_REMOVED lines=15> */
.L_x_38:


//--------------------- .text._Z30device_reduce_warp_atomic_vec4PKiPii --------------------------
	.section	.text._Z30device_reduce_warp_atomic_vec4PKiPii,"ax",@progbits
	.align	128
        .global         _Z30device_reduce_warp_atomic_vec4PKiPii
        .type           _Z30device_reduce_warp_atomic_vec4PKiPii,@function
        .size           _Z30device_reduce_warp_atomic_vec4PKiPii,(.L_x_39 - _Z30device_reduce_warp_atomic_vec4PKiPii)
        .other          _Z30device_reduce_warp_atomic_vec4PKiPii,@"STO_CUDA_ENTRY STV_DEFAULT"
_Z30device_reduce_warp_atomic_vec4PKiPii:
.text._Z30device_reduce_warp_atomic_vec4PKiPii:
        /* <DEDUP_REMOVED lines=16> */
[----:B------:R-:W-:Y:S02]  /*0100*/  IMAD.MOV.U32 R8, RZ, RZ, RZ ;  /* 0x000000ffff087224 */ /* 0x000fe400078e00ff */
[----:B--2---:R-:W-:-:S07]  /*0110*/  IMAD R9, R9, UR5, RZ ;  /* 0x0000000509097c24 */ /* 0x004fce000f8e02ff */
.L_x_14:
[----:B-1----:R-:W-:-:S06]  /*0120*/  IMAD.WIDE.U32 R4, R0, 0x10, R2 ;  /* 0x0000001000047825 */ /* 0x002fcc00078e0002 */
[----:B0-----:R-:W2:Y:S01]  /*0130*/  LDG.E.128 R4, desc[UR6][R4.64] ;  /* 0x0000000604047981 */ /* 0x001ea2000c1e1d00 */
[----:B------:R-:W-:-:S04]  /*0140*/  IADD3 R0, PT, PT, R9, R0, RZ ;  /* 0x0000000009007210 */ /* 0x000fc80007ffe0ff */
[----:B------:R-:W-:Y:S02]  /*0150*/  ISETP.GE.U32.AND P0, PT, R0, UR4, PT ;  /* 0x0000000400007c0c */ /* 0x000fe4000bf06070 */
[----:B--2---:R-:W-:-:S04]  /*0160*/  IADD3 R8, PT, PT, R5, R4, R8 ;  /* 0x0000000405087210 */ /* 0x004fc80007ffe008 */
[----:B------:R-:W-:-:S07]  /*0170*/  IADD3 R8, PT, PT, R7, R8, R6 ;  /* 0x0000000807087210 */ /* 0x000fce0007ffe006 */
[----:B------:R-:W-:Y:S05]  /*0180*/  @!P0 BRA `(.L_x_14) ;  /* 0xfffffffc00e48947 */ /* 0x000fea000383ffff */
.L_x_13:
[----:B0-----:R-:W-:Y:S05]  /*0190*/  BSYNC.RECONVERGENT B0 ;  /* 0x0000000000007941 */ /* 0x001fea0003800200 */
.L_x_12:
[----:B------:R-:W0:Y:S01]  /*01a0*/  SHFL.DOWN PT, R3, R8, 0x10, 0x1f ;  /* 0x0a001f0008037f89 */ /* 0x000e2200000e0000 */
[----:B------:R-:W-:Y:S01]  /*01b0*/  LOP3.LUT P0, RZ, R10, 0x1f, RZ, 0xc0, !PT ;  /* 0x0000001f0aff7812 */ /* 0x000fe2000780c0ff */
[----:B0-----:R-:W-:-:S05]  /*01c0*/  IMAD.IADD R3, R3, 0x1, R8 ;  /* 0x0000000103037824 */ /* 0x001fca00078e0208 */
[----:B------:R-:W0:Y:S02]  /*01d0*/  SHFL.DOWN PT, R0, R3, 0x8, 0x1f ;  /* 0x09001f0003007f89 */ /* 0x000e2400000e0000 */
[----:B0-----:R-:W-:-:S05]  /*01e0*/  IADD3 R0, PT, PT, R3, R0, RZ ;  /* 0x0000000003007210 */ /* 0x001fca0007ffe0ff */
[----:B------:R-:W0:Y:S02]  /*01f0*/  SHFL.DOWN PT, R5, R0, 0x4, 0x1f ;  /* 0x08801f0000057f89 */ /* 0x000e2400000e0000 */
[----:B0-----:R-:W-:-:S05]  /*0200*/  IMAD.IADD R5, R0, 0x1, R5 ;  /* 0x0000000100057824 */ /* 0x001fca00078e0205 */
[----:B------:R-:W0:Y:S02]  /*0210*/  SHFL.DOWN PT, R2, R5, 0x2, 0x1f ;  /* 0x08401f0005027f89 */ /* 0x000e2400000e0000 */
[----:B0-----:R-:W-:-:S05]  /*0220*/  IADD3 R2, PT, PT, R5, R2, RZ ;  /* 0x0000000205027210 */ /* 0x001fca0007ffe0ff */
[----:B------:R0:W1:Y:S01]  /*0230*/  SHFL.DOWN PT, R7, R2, 0x1, 0x1f ;  /* 0x08201f0002077f89 */ /* 0x00006200000e0000 */
[----:B------:R-:W-:Y:S05]  /*0240*/  @P0 EXIT ;  /* 0x000000000000094d */ /* 0x000fea0003800000 */
[----:B------:R-:W2:Y:S01]  /*0250*/  S2R R0, SR_LANEID ;  /* 0x0000000000007919 */ /* 0x000ea20000000000 */
[----:B-1----:R-:W-:Y:S01]  /*0260*/  IMAD.IADD R7, R2, 0x1, R7 ;  /* 0x0000000102077824 */ /* 0x002fe200078e0207 */
[----:B------:R-:W-:Y:S01]  /*0270*/  VOTEU.ANY UR4, UPT, PT ;  /* 0x0000000000047886 */ /* 0x000fe200038e0100 */
[----:B0-----:R-:W0:Y:S01]  /*0280*/  LDC.64 R2, c[0x0][0x388] ;  /* 0x0000e200ff027b82 */ /* 0x001e220000000a00 */
[----:B------:R-:W-:-:S07]  /*0290*/  UFLO.U32 UR4, UR4 ;  /* 0x00000004000472bd */ /* 0x000fce00080e0000 */
[----:B------:R-:W1:Y:S02]  /*02a0*/  REDUX.SUM UR5, R7 ;  /* 0x00000000070573c4 */ /* 0x000e64000000c000 */
[----:B-1----:R-:W-:Y:S02]  /*02b0*/  MOV R5, UR5 ;  /* 0x0000000500057c02 */ /* 0x002fe40008000f00 */
[----:B--2---:R-:W-:-:S13]  /*02c0*/  ISETP.EQ.U32.AND P0, PT, R0, UR4, PT ;  /* 0x0000000400007c0c */ /* 0x004fda000bf02070 */
[----:B0-----:R-:W-:Y:S01]  /*02d0*/  @P0 REDG.E.ADD.STRONG.GPU desc[UR6][R2.64], R5 ;  /* 0x000000050200098e */ /* 0x001fe2000c12e106 */
[----:B------:R-:W-:Y:S05]  /*02e0*/  EXIT ;  /* 0x000000000000794d */ /* 0x000fea0003800000 */
.L_x_15:
        /* <DEDUP_REMOVED lines=9> */
.L_x_39:


//--------------------- .text._Z30device_reduce_warp_atomic_vec2PKiPii --------------------------
	.section	.text._Z30device_reduce_warp_atomic_vec2PKiPii,"ax",@progbits
	.align	128
        .global         _Z30device_reduce_warp_atomic_vec2PKiPii
        .type           _Z30device_reduce_warp_atomic_vec2PKiPii,@function
        .size           _Z30device_reduce_warp_atomic_vec2PKiPii,(.L_x_40 - _Z30device_reduce_warp_atomic_vec2PKiPii)
        .other          _Z30device_reduce_warp_atomic_vec2PKiPii,@"STO_CUDA_ENTRY STV_DEFAULT"
_Z30device_reduce_warp_atomic_vec2PKiPii:
.text._Z30device_reduce_warp_atomic_vec2PKiPii:
        /* <DEDUP_REMOVED lines=15> */
[----:B------:R-:W-:Y:S02]  /*00f0*/  HFMA2 R6, -RZ, RZ, 0, 0 ;  /* 0x00000000ff067431 */ /* 0x000fe400000001ff */
[----:B-1----:R-:W-:-:S07]  /*0100*/  IMAD R7, R7, UR5, RZ ;  /* 0x0000000507077c24 */ /* 0x002fce000f8e02ff */
.L_x_18:
[----:B0-----:R-:W-:-:S06]  /*0110*/  IMAD.WIDE.U32 R2, R0, 0x8, R4 ;  /* 0x0000000800027825 */ /* 0x001fcc00078e0004 */
[----:B------:R-:W2:Y:S01]  /*0120*/  LDG.E.64 R2, desc[UR6][R2.64] ;  /* 0x0000000602027981 */ /* 0x000ea2000c1e1b00 */
[----:B------:R-:W-:-:S05]  /*0130*/  IMAD.IADD R0, R7, 0x1, R0 ;  /* 0x0000000107007824 */ /* 0x000fca00078e0200 */
[----:B------:R-:W-:Y:S02]  /*0140*/  ISETP.GE.U32.AND P0, PT, R0, UR4, PT ;  /* 0x0000000400007c0c */ /* 0x000fe4000bf06070 */
[----:B--2---:R-:W-:-:S11]  /*0150*/  IADD3 R6, PT, PT, R3, R2, R6 ;  /* 0x0000000203067210 */ /* 0x004fd60007ffe006 */
[----:B------:R-:W-:Y:S05]  /*0160*/  @!P0 BRA `(.L_x_18) ;  /* 0xfffffffc00e88947 */ /* 0x000fea000383ffff */
.L_x_17:
[----:B------:R-:W-:Y:S05]  /*0170*/  BSYNC.RECONVERGENT B0 ;  /* 0x0000000000007941 */ /* 0x000fea0003800200 */
.L_x_16:
[----:B------:R-:W0:Y:S01]  /*0180*/  SHFL.DOWN PT, R3, R6, 0x10, 0x1f ;  /* 0x0a001f0006037f89 */ /* 0x000e2200000e0000 */
[----:B------:R-:W-:Y:S02]  /*0190*/  LOP3.LUT P0, RZ, R8, 0x1f, RZ, 0xc0, !PT ;  /* 0x0000001f08ff7812 */ /* 0x000fe4000780c0ff */
[----:B0-----:R-:W-:-:S05]  /*01a0*/  IADD3 R3, PT, PT, R3, R6, RZ ;  /* 0x0000000603037210 */ /* 0x001fca0007ffe0ff */
[----:B------:R-:W0:Y:S02]  /*01b0*/  SHFL.DOWN PT, R0, R3, 0x8, 0x1f ;  /* 0x09001f0003007f89 */ /* 0x000e2400000e0000 */
[----:B0-----:R-:W-:-:S05]  /*01c0*/  IMAD.IADD R0, R3, 0x1, R0 ;  /* 0x0000000103007824 */ /* 0x001fca00078e0200 */
[----:B------:R-:W0:Y:S02]  /*01d0*/  SHFL.DOWN PT, R5, R0, 0x4, 0x1f ;  /* 0x08801f0000057f89 */ /* 0x000e2400000e0000 */
[----:B0-----:R-:W-:-:S05]  /*01e0*/  IADD3 R5, PT, PT, R0, R5, RZ ;  /* 0x0000000500057210 */ /* 0x001fca0007ffe0ff */
[----:B------:R-:W0:Y:S02]  /*01f0*/  SHFL.DOWN PT, R2, R5, 0x2, 0x1f ;  /* 0x08401f0005027f89 */ /* 0x000e2400000e0000 */
[----:B0-----:R-:W-:-:S05]  /*0200*/  IMAD.IADD R2, R5, 0x1, R2 ;  /* 0x0000000105027824 */ /* 0x001fca00078e0202 */
[----:B------:R0:W1:Y:S01]  /*0210*/  SHFL.DOWN PT, R7, R2, 0x1, 0x1f ;  /* 0x08201f0002077f89 */ /* 0x00006200000e0000 */
[----:B------:R-:W-:Y:S05]  /*0220*/  @P0 EXIT ;  /* 0x000000000000094d */ /* 0x000fea0003800000 */
[----:B------:R-:W2:Y:S01]  /*0230*/  S2R R0, SR_LANEID ;  /* 0x0000000000007919 */ /* 0x000ea20000000000 */
[----:B-1----:R-:W-:Y:S01]  /*0240*/  IADD3 R7, PT, PT, R2, R7, RZ ;  /* 0x0000000702077210 */ /* 0x002fe20007ffe0ff */
[----:B------:R-:W-:Y:S01]  /*0250*/  VOTEU.ANY UR4, UPT, PT ;  /* 0x0000000000047886 */ /* 0x000fe200038e0100 */
[----:B0-----:R-:W0:Y:S01]  /*0260*/  LDC.64 R2, c[0x0][0x388] ;  /* 0x0000e200ff027b82 */ /* 0x001e220000000a00 */
[----:B------:R-:W-:-:S07]  /*0270*/  UFLO.U32 UR4, UR4 ;  /* 0x00000004000472bd */ /* 0x000fce00080e0000 */
[----:B------:R-:W1:Y:S02]  /*0280*/  REDUX.SUM UR5, R7 ;  /* 0x00000000070573c4 */ /* 0x000e64000000c000 */
[----:B-1----:R-:W-:Y:S01]  /*0290*/  IMAD.U32 R5, RZ, RZ, UR5 ;  /* 0x00000005ff057e24 */ /* 0x002fe2000f8e00ff */
[----:B--2---:R-:W-:-:S13]  /*02a0*/  ISETP.EQ.U32.AND P0, PT, R0, UR4, PT ;  /* 0x0000000400007c0c */ /* 0x004fda000bf02070 */
[----:B0-----:R-:W-:Y:S01]  /*02b0*/  @P0 REDG.E.ADD.STRONG.GPU desc[UR6][R2.64], R5 ;  /* 0x000000050200098e */ /* 0x001fe2000c12e106 */
[----:B------:R-:W-:Y:S05]  /*02c0*/  EXIT ;  /* 0x000000000000794d */ /* 0x000fea0003800000 */
.L_x_19:
        /* <DEDUP_REMOVED lines=11> */
.L_x_40:


//--------------------- .text._Z25device_reduce_warp_atomicPKiPii --------------------------
	.section	.text._Z25device_reduce_warp_atomicPKiPii,"ax",@progbits
	.align	128
        .global         _Z25device_reduce_warp_atomicPKiPii
        .type           _Z25device_reduce_warp_atomicPKiPii,@function
        .size           _Z25device_reduce_warp_atomicPKiPii,(.L_x_41 - _Z25device_reduce_warp_atomicPKiPii)
        .other          _Z25device_reduce_warp_atomicPKiPii,@"STO_CUDA_ENTRY STV_DEFAULT"
_Z25device_reduce_warp_atomicPKiPii:
.text._Z25device_reduce_warp_atomicPKiPii:
[----:B------:R-:W-:Y:S01]  /*0000*/  LDC R1, c[0x0][0x37c] ;  /* 0x0000df00ff017b82 */ /* 0x000fe20000000800 */
[----:B------:R-:W0:Y:S07]  /*0010*/  S2R R8, SR_TID.X ;  /* 0x0000000000087919 */ /* 0x000e2e0000002100 */
[----:B------:R-:W0:Y:S01]  /*0020*/  S2UR UR4, SR_CTAID.X ;  /* 0x00000000000479c3 */ /* 0x000e220000002500 */
[----:B------:R-:W1:Y:S01]  /*0030*/  LDCU UR5, c[0x0][0x390] ;  /* 0x00007200ff0577ac */ /* 0x000e620008000800 */
[----:B------:R-:W-:Y:S01]  /*0040*/  BSSY.RECONVERGENT B0, `(.L_x_20) ;  /* 0x0000011000007945 */ /* 0x000fe20003800200 */
[----:B------:R-:W-:Y:S01]  /*0050*/  IMAD.MOV.U32 R6, RZ, RZ, RZ ;  /* 0x000000ffff067224 */ /* 0x000fe200078e00ff */
[----:B------:R-:W2:Y:S04]  /*0060*/  LDCU.64 UR6, c[0x0][0x358] ;  /* 0x00006b00ff0677ac */ /* 0x000ea80008000a00 */
[----:B------:R-:W0:Y:S02]  /*0070*/  LDC R7, c[0x0][0x360] ;  /* 0x0000d800ff077b82 */ /* 0x000e240000000800 */
[----:B0-----:R-:W-:-:S05]  /*0080*/  IMAD R0, R7, UR4, R8 ;  /* 0x0000000407007c24 */ /* 0x001fca000f8e0208 */
[----:B-1----:R-:W-:-:S13]  /*0090*/  ISETP.GE.U32.AND P0, PT, R0, UR5, PT ;  /* 0x0000000500007c0c */ /* 0x002fda000bf06070 */
[----:B--2---:R-:W-:Y:S05]  /*00a0*/  @P0 BRA `(.L_x_21) ;  /* 0x0000000000280947 */ /* 0x004fea0003800000 */
[----:B------:R-:W0:Y:S01]  /*00b0*/  LDC.64 R4, c[0x0][0x380] ;  /* 0x0000e000ff047b82 */ /* 0x000e220000000a00 */
[----:B------:R-:W1:Y:S01]  /*00c0*/  LDCU UR4, c[0x0][0x370] ;  /* 0x00006e00ff0477ac */ /* 0x000e620008000800 */
[----:B------:R-:W-:Y:S02]  /*00d0*/  IMAD.MOV.U32 R6, RZ, RZ, RZ ;  /* 0x000000ffff067224 */ /* 0x000fe400078e00ff */
[----:B-1----:R-:W-:-:S07]  /*00e0*/  IMAD R7, R7, UR4, RZ ;  /* 0x0000000407077c24 */ /* 0x002fce000f8e02ff */
.L_x_22:
[----:B0-----:R-:W-:-:S06]  /*00f0*/  IMAD.WIDE.U32 R2, R0, 0x4, R4 ;  /* 0x0000000400027825 */ /* 0x001fcc00078e0004 */
[----:B------:R-:W2:Y:S01]  /*0100*/  LDG.E R3, desc[UR6][R2.64] ;  /* 0x0000000602037981 */ /* 0x000ea2000c1e1900 */
[----:B------:R-:W-:-:S04]  /*0110*/  IADD3 R0, PT, PT, R7, R0, RZ ;  /* 0x0000000007007210 */ /* 0x000fc80007ffe0ff */
[----:B------:R-:W-:Y:S01]  /*0120*/  ISETP.GE.U32.AND P0, PT, R0, UR5, PT ;  /* 0x0000000500007c0c */ /* 0x000fe2000bf06070 */
[----:B--2---:R-:W-:-:S12]  /*0130*/  IMAD.IADD R6, R3, 0x1, R6 ;  /* 0x0000000103067824 */ /* 0x004fd800078e0206 */
[----:B------:R-:W-:Y:S05]  /*0140*/  @!P0 BRA `(.L_x_22) ;  /* 0xfffffffc00e88947 */ /* 0x000fea000383ffff */
.L_x_21:
[----:B------:R-:W-:Y:S05]  /*0150*/  BSYNC.RECONVERGENT B0 ;  /* 0x0000000000007941 */ /* 0x000fea0003800200 */
.L_x_20:
        /* <DEDUP_REMOVED lines=21> */
.L_x_23:
        /* <DEDUP_REMOVED lines=13> */
.L_x_41:


//--------------------- .text._Z25device_reduce_stable_vec4PKiPii --------------------------
	.section	.text._Z25device_reduce_stable_vec4PKiPii,"ax",@progbits
	.align	128
        .global         _Z25device_reduce_stable_vec4PKiPii
        .type           _Z25device_reduce_stable_vec4PKiPii,@function
        .size           _Z25device_reduce_stable_vec4PKiPii,(.L_x_42 - _Z25device_reduce_stable_vec4PKiPii)
        .other          _Z25device_reduce_stable_vec4PKiPii,@"STO_CUDA_ENTRY STV_DEFAULT"
_Z25device_reduce_stable_vec4PKiPii:
.text._Z25device_reduce_stable_vec4PKiPii:
[----:B------:R-:W-:Y:S01]  /*0000*/  LDC R1, c[0x0][0x37c] ;  /* 0x0000df00ff017b82 */ /* 0x000fe20000000800 */
[----:B------:R-:W0:Y:S01]  /*0010*/  S2R R0, SR_CTAID.X ;  /* 0x0000000000007919 */ /* 0x000e220000002500 */
[----:B------:R-:W1:Y:S01]  /*0020*/  LDCU UR5, c[0x0][0x390] ;  /* 0x00007200ff0577ac */ /* 0x000e620008000800 */
[----:B------:R-:W-:Y:S01]  /*0030*/  BSSY.RECONVERGENT B0, `(.L_x_24) ;  /* 0x0000016000007945 */ /* 0x000fe20003800200 */
[----:B------:R-:W-:Y:S01]  /*0040*/  IMAD.MOV.U32 R10, RZ, RZ, RZ ;  /* 0x000000ffff0a7224 */ /* 0x000fe200078e00ff */
[----:B------:R-:W0:Y:S01]  /*0050*/  S2R R3, SR_TID.X ;  /* 0x0000000000037919 */ /* 0x000e220000002100 */
[----:B------:R-:W0:Y:S01]  /*0060*/  LDCU UR8, c[0x0][0x360] ;  /* 0x00006c00ff0877ac */ /* 0x000e220008000800 */
[----:B------:R-:W2:Y:S01]  /*0070*/  LDCU.64 UR6, c[0x0][0x358] ;  /* 0x00006b00ff0677ac */ /* 0x000ea20008000a00 */
[----:B-1----:R-:W-:-:S04]  /*0080*/  USHF.R.S32.HI UR4, URZ, 0x1f, UR5 ;  /* 0x0000001fff047899 */ /* 0x002fc80008011405 */
[----:B------:R-:W-:-:S04]  /*0090*/  ULEA.HI UR4, UR4, UR5, URZ, 0x2 ;  /* 0x0000000504047291 */ /* 0x000fc8000f8f10ff */
[----:B------:R-:W-:Y:S01]  /*00a0*/  USHF.R.S32.HI UR4, URZ, 0x2, UR4 ;  /* 0x00000002ff047899 */ /* 0x000fe20008011404 */
[----:B0-----:R-:W-:-:S05]  /*00b0*/  IMAD R2, R0, UR8, R3 ;  /* 0x0000000800027c24 */ /* 0x001fca000f8e0203 */
[----:B------:R-:W-:-:S13]  /*00c0*/  ISETP.GE.U32.AND P0, PT, R2, UR4, PT ;  /* 0x0000000402007c0c */ /* 0x000fda000bf06070 */
[----:B--2---:R-:W-:Y:S05]  /*00d0*/  @P0 BRA `(.L_x_25) ;  /* 0x00000000002c0947 */ /* 0x004fea0003800000 */
[----:B------:R-:W0:Y:S01]  /*00e0*/  LDC R11, c[0x0][0x370] ;  /* 0x0000dc00ff0b7b82 */ /* 0x000e220000000800 */
[----:B------:R-:W-:-:S07]  /*00f0*/  IMAD.MOV.U32 R10, RZ, RZ, RZ ;  /* 0x000000ffff0a7224 */ /* 0x000fce00078e00ff */
[----:B------:R-:W1:Y:S01]  /*0100*/  LDC.64 R8, c[0x0][0x380] ;  /* 0x0000e000ff087b82 */ /* 0x000e620000000a00 */
[----:B0-----:R-:W-:-:S07]  /*0110*/  IMAD R11, R11, UR8, RZ ;  /* 0x000000080b0b7c24 */ /* 0x001fce000f8e02ff */
.L_x_26:
[----:B-1----:R-:W-:-:S06]  /*0120*/  IMAD.WIDE.U32 R4, R2, 0x10, R8 ;  /* 0x0000001002047825 */ /* 0x002fcc00078e0008 */
[----:B------:R-:W2:Y:S01]  /*0130*/  LDG.E.128 R4, desc[UR6][R4.64] ;  /* 0x0000000604047981 */ /* 0x000ea2000c1e1d00 */
[----:B------:R-:W-:-:S05]  /*0140*/  IMAD.IADD R2, R11, 0x1, R2 ;  /* 0x000000010b027824 */ /* 0x000fca00078e0202 */
[----:B------:R-:W-:Y:S02]  /*0150*/  ISETP.GE.U32.AND P0, PT, R2, UR4, PT ;  /* 0x0000000402007c0c */ /* 0x000fe4000bf06070 */
[----:B--2---:R-:W-:-:S04]  /*0160*/  IADD3 R10, PT, PT, R5, R4, R10 ;  /* 0x00000004050a7210 */ /* 0x004fc80007ffe00a */
[----:B------:R-:W-:-:S07]  /*0170*/  IADD3 R10, PT, PT, R7, R10, R6 ;  /* 0x0000000a070a7210 */ /* 0x000fce0007ffe006 */
[----:B------:R-:W-:Y:S05]  /*0180*/  @!P0 BRA `(.L_x_26) ;  /* 0xfffffffc00e48947 */ /* 0x000fea000383ffff */
.L_x_25:
[----:B------:R-:W-:Y:S05]  /*0190*/  BSYNC.RECONVERGENT B0 ;  /* 0x0000000000007941 */ /* 0x000fea0003800200 */
.L_x_24:
[----:B------:R-:W0:Y:S01]  /*01a0*/  SHFL.DOWN PT, R5, R10, 0x10, 0x1f ;  /* 0x0a001f000a057f89 */ /* 0x000e2200000e0000 */
[----:B------:R-:W-:-:S06]  /*01b0*/  USHF.R.U32.HI UR5, URZ, 0x5, UR8 ;  /* 0x00000005ff057899 */ /* 0x000fcc0008011608 */
[----:B------:R-:W-:-:S13]  /*01c0*/  ISETP.GE.U32.AND P1, PT, R3, UR5, PT ;  /* 0x0000000503007c0c */ /* 0x000fda000bf26070 */
        /* <DEDUP_REMOVED lines=11> */
[----:B-1----:R-:W-:-:S05]  /*0280*/  @!P1 LEA R11, R11, R4, 0x18 ;  /* 0x000000040b0b9211 */ /* 0x002fca00078ec0ff */
[----:B------:R-:W-:Y:S02]  /*0290*/  @!P1 IMAD R4, R2, 0x4, R11 ;  /* 0x0000000402049824 */ /* 0x000fe400078e020b */
[----:B------:R-:W-:Y:S01]  /*02a0*/  IMAD.MOV.U32 R2, RZ, RZ, RZ ;  /* 0x000000ffff027224 */ /* 0x000fe200078e00ff */
[----:B--2---:R-:W-:-:S04]  /*02b0*/  @!P0 LEA R8, R9, R8, 0x18 ;  /* 0x0000000809088211 */ /* 0x004fc800078ec0ff */
[----:B------:R-:W-:Y:S01]  /*02c0*/  @!P0 LEA.HI R8, R3, R8, RZ, 0x1d ;  /* 0x0000000803088211 */ /* 0x000fe200078fe8ff */
[----:B0-----:R-:W-:-:S05]  /*02d0*/  IMAD.IADD R6, R7, 0x1, R6 ;  /* 0x0000000107067824 */ /* 0x001fca00078e0206 */
[----:B------:R-:W0:Y:S02]  /*02e0*/  SHFL.DOWN PT, R5, R6, 0x1, 0x1f ;  /* 0x08201f0006057f89 */ /* 0x000e2400000e0000 */
[----:B0-----:R-:W-:-:S05]  /*02f0*/  IADD3 R5, PT, PT, R6, R5, RZ ;  /* 0x0000000506057210 */ /* 0x001fca0007ffe0ff */
        /* <DEDUP_REMOVED lines=17> */
[----:B-1----:R-:W-:Y:S02]  /*0410*/  IMAD.IADD R9, R6, 0x1, R9 ;  /* 0x0000000106097824 */ /* 0x002fe400078e0209 */
[----:B--2---:R-:W-:-:S05]  /*0420*/  IMAD.WIDE.U32 R2, R0, 0x4, R2 ;  /* 0x0000000400027825 */ /* 0x004fca00078e0002 */
[----:B------:R-:W-:Y:S01]  /*0430*/  STG.E desc[UR6][R2.64], R9 ;  /* 0x0000000902007986 */ /* 0x000fe2000c101906 */
[----:B------:R-:W-:Y:S05]  /*0440*/  EXIT ;  /* 0x000000000000794d */ /* 0x000fea0003800000 */
.L_x_27:
        /* <DEDUP_REMOVED lines=11> */
.L_x_42:


//--------------------- .text._Z25device_reduce_stable_vec2PKiPii --------------------------
	.section	.text._Z25device_reduce_stable_vec2PKiPii,"ax",@progbits
	.align	128
        .global         _Z25device_reduce_stable_vec2PKiPii
        .type           _Z25device_reduce_stable_vec2PKiPii,@function
        .size           _Z25device_reduce_stable_vec2PKiPii,(.L_x_43 - _Z25device_reduce_stable_vec2PKiPii)
        .other          _Z25device_reduce_stable_vec2PKiPii,@"STO_CUDA_ENTRY STV_DEFAULT"
_Z25device_reduce_stable_vec2PKiPii:
.text._Z25device_reduce_stable_vec2PKiPii:
        /* <DEDUP_REMOVED lines=8> */
[----:B-1----:R-:W-:-:S04]  /*0080*/  ULEA.HI UR4, UR4, UR4, URZ, 0x1 ;  /* 0x0000000404047291 */ /* 0x002fc8000f8f08ff */
        /* <DEDUP_REMOVED lines=8> */
.L_x_30:
[----:B-1----:R-:W-:-:S06]  /*0110*/  IMAD.WIDE.U32 R4, R2, 0x8, R6 ;  /* 0x0000000802047825 */ /* 0x002fcc00078e0006 */
[----:B------:R-:W2:Y:S01]  /*0120*/  LDG.E.64 R4, desc[UR6][R4.64] ;  /* 0x0000000604047981 */ /* 0x000ea2000c1e1b00 */
[----:B------:R-:W-:-:S05]  /*0130*/  IMAD.IADD R2, R9, 0x1, R2 ;  /* 0x0000000109027824 */ /* 0x000fca00078e0202 */
[----:B------:R-:W-:Y:S02]  /*0140*/  ISETP.GE.U32.AND P0, PT, R2, UR4, PT ;  /* 0x0000000402007c0c */ /* 0x000fe4000bf06070 */
[----:B--2---:R-:W-:-:S11]  /*0150*/  IADD3 R8, PT, PT, R5, R4, R8 ;  /* 0x0000000405087210 */ /* 0x004fd60007ffe008 */
[----:B------:R-:W-:Y:S05]  /*0160*/  @!P0 BRA `(.L_x_30) ;  /* 0xfffffffc00e88947 */ /* 0x000fea000383ffff */
.L_x_29:
[----:B------:R-:W-:Y:S05]  /*0170*/  BSYNC.RECONVERGENT B0 ;  /* 0x0000000000007941 */ /* 0x000fea0003800200 */
.L_x_28:
        /* <DEDUP_REMOVED lines=16> */
[----:B------:R-:W-:Y:S01]  /*0280*/  HFMA2 R2, -RZ, RZ, 0, 0 ;  /* 0x00000000ff027431 */ /* 0x000fe200000001ff */
[----:B--2---:R-:W-:-:S04]  /*0290*/  @!P0 LEA R8, R9, R8, 0x18 ;  /* 0x0000000809088211 */ /* 0x004fc800078ec0ff */
[----:B------:R-:W-:Y:S02]  /*02a0*/  @!P0 LEA.HI R8, R3, R8, RZ, 0x1d ;  /* 0x0000000803088211 */ /* 0x000fe400078fe8ff */
[----:B0-----:R-:W-:-:S05]  /*02b0*/  IADD3 R6, PT, PT, R7, R6, RZ ;  /* 0x0000000607067210 */ /* 0x001fca0007ffe0ff */
[----:B------:R-:W0:Y:S02]  /*02c0*/  SHFL.DOWN PT, R5, R6, 0x1, 0x1f ;  /* 0x08201f0006057f89 */ /* 0x000e2400000e0000 */
[----:B0-----:R-:W-:-:S05]  /*02d0*/  IMAD.IADD R5, R6, 0x1, R5 ;  /* 0x0000000106057824 */ /* 0x001fca00078e0205 */
[----:B------:R0:W-:Y:S01]  /*02e0*/  @!P0 STS [R8], R5 ;  /* 0x0000000508008388 */ /* 0x0001e20000000800 */
[----:B------:R-:W-:Y:S01]  /*02f0*/  BAR.SYNC.DEFER_BLOCKING 0x0 ;  /* 0x0000000000007b1d */ /* 0x000fe20000010000 */
[----:B------:R-:W-:-:S05]  /*0300*/  ISETP.GT.U32.AND P0, PT, R3, 0x1f, PT ;  /* 0x0000001f0300780c */ /* 0x000fca0003f04070 */
[----:B------:R0:W1:Y:S08]  /*0310*/  @!P1 LDS R2, [R4] ;  /* 0x0000000004029984 */ /* 0x0000700000000800 */
[----:B0-----:R-:W-:Y:S05]  /*0320*/  @P0 EXIT ;  /* 0x000000000000094d */ /* 0x001fea0003800000 */
[----:B-1----:R-:W0:Y:S01]  /*0330*/  SHFL.DOWN PT, R5, R2, 0x10, 0x1f ;  /* 0x0a001f0002057f89 */ /* 0x002e2200000e0000 */
[----:B------:R-:W-:Y:S01]  /*0340*/  ISETP.NE.AND P0, PT, R3, RZ, PT ;  /* 0x000000ff0300720c */ /* 0x000fe20003f05270 */
[----:B0-----:R-:W-:-:S05]  /*0350*/  IMAD.IADD R5, R5, 0x1, R2 ;  /* 0x0000000105057824 */ /* 0x001fca00078e0202 */
        /* <DEDUP_REMOVED lines=8> */
[----:B------:R-:W2:Y:S01]  /*03e0*/  LDC.64 R2, c[0x0][0x388] ;  /* 0x0000e200ff027b82 */ /* 0x000ea20000000a00 */
[----:B-1----:R-:W-:Y:S01]  /*03f0*/  IADD3 R9, PT, PT, R6, R9, RZ ;  /* 0x0000000906097210 */ /* 0x002fe20007ffe0ff */
[----:B--2---:R-:W-:-:S05]  /*0400*/  IMAD.WIDE.U32 R2, R0, 0x4, R2 ;  /* 0x0000000400027825 */ /* 0x004fca00078e0002 */
[----:B------:R-:W-:Y:S01]  /*0410*/  STG.E desc[UR6][R2.64], R9 ;  /* 0x0000000902007986 */ /* 0x000fe2000c101906 */
[----:B------:R-:W-:Y:S05]  /*0420*/  EXIT ;  /* 0x000000000000794d */ /* 0x000fea0003800000 */
.L_x_31:
        /* <DEDUP_REMOVED lines=13> */
.L_x_43:


//--------------------- .text._Z20device_reduce_stablePKiPii --------------------------
	.section	.text._Z20device_reduce_stablePKiPii,"ax",@progbits
	.align	128
        .global         _Z20device_reduce_stablePKiPii
        .type           _Z20device_reduce_stablePKiPii,@function
        .size           _Z20device_reduce_stablePKiPii,(.L_x_44 - _Z20device_reduce_stablePKiPii)
        .other          _Z20device_reduce_stablePKiPii,@"STO_CUDA_ENTRY STV_DEFAULT"
_Z20device_reduce_stablePKiPii:
.text._Z20device_reduce_stablePKiPii:
[----:B------:R-:W-:Y:S01]  /*0000*/  LDC R1, c[0x0][0x37c] ;  /* 0x0000df00ff017b82 */ /* 0x000fe20000000800 */
[----:B------:R-:W0:Y:S01]  /*0010*/  S2R R0, SR_CTAID.X ;  /* 0x0000000000007919 */ /* 0x000e220000002500 */
[----:B------:R-:W0:Y:S01]  /*0020*/  LDCU UR5, c[0x0][0x360] ;  /* 0x00006c00ff0577ac */ /* 0x000e220008000800 */
[----:B------:R-:W-:Y:S01]  /*0030*/  BSSY.RECONVERGENT B0, `(.L_x_32) ;  /* 0x0000012000007945 */ /* 0x000fe20003800200 */
[----:B------:R-:W-:Y:S01]  /*0040*/  IMAD.MOV.U32 R8, RZ, RZ, RZ ;  /* 0x000000ffff087224 */ /* 0x000fe200078e00ff */
[----:B------:R-:W0:Y:S01]  /*0050*/  S2R R3, SR_TID.X ;  /* 0x0000000000037919 */ /* 0x000e220000002100 */
[----:B------:R-:W1:Y:S01]  /*0060*/  LDCU UR8, c[0x0][0x390] ;  /* 0x00007200ff0877ac */ /* 0x000e620008000800 */
[----:B------:R-:W2:Y:S01]  /*0070*/  LDCU.64 UR6, c[0x0][0x358] ;  /* 0x00006b00ff0677ac */ /* 0x000ea20008000a00 */
[----:B0-----:R-:W-:-:S05]  /*0080*/  IMAD R2, R0, UR5, R3 ;  /* 0x0000000500027c24 */ /* 0x001fca000f8e0203 */
[----:B-1----:R-:W-:-:S13]  /*0090*/  ISETP.GE.U32.AND P0, PT, R2, UR8, PT ;  /* 0x0000000802007c0c */ /* 0x002fda000bf06070 */
[----:B--2---:R-:W-:Y:S05]  /*00a0*/  @P0 BRA `(.L_x_33) ;  /* 0x0000000000280947 */ /* 0x004fea0003800000 */
[----:B------:R-:W0:Y:S01]  /*00b0*/  LDC R9, c[0x0][0x370] ;  /* 0x0000dc00ff097b82 */ /* 0x000e220000000800 */
[----:B------:R-:W-:-:S07]  /*00c0*/  IMAD.MOV.U32 R8, RZ, RZ, RZ ;  /* 0x000000ffff087224 */ /* 0x000fce00078e00ff */
[----:B------:R-:W1:Y:S01]  /*00d0*/  LDC.64 R6, c[0x0][0x380] ;  /* 0x0000e000ff067b82 */ /* 0x000e620000000a00 */
[----:B0-----:R-:W-:-:S07]  /*00e0*/  IMAD R9, R9, UR5, RZ ;  /* 0x0000000509097c24 */ /* 0x001fce000f8e02ff */
.L_x_34:
[----:B-1----:R-:W-:-:S06]  /*00f0*/  IMAD.WIDE.U32 R4, R2, 0x4, R6 ;  /* 0x0000000402047825 */ /* 0x002fcc00078e0006 */
[----:B------:R-:W2:Y:S01]  /*0100*/  LDG.E R5, desc[UR6][R4.64] ;  /* 0x0000000604057981 */ /* 0x000ea2000c1e1900 */
[----:B------:R-:W-:-:S04]  /*0110*/  IADD3 R2, PT, PT, R9, R2, RZ ;  /* 0x0000000209027210 */ /* 0x000fc80007ffe0ff */
[----:B------:R-:W-:Y:S01]  /*0120*/  ISETP.GE.U32.AND P0, PT, R2, UR8, PT ;  /* 0x0000000802007c0c */ /* 0x000fe2000bf06070 */
[----:B--2---:R-:W-:-:S12]  /*0130*/  IMAD.IADD R8, R5, 0x1, R8 ;  /* 0x0000000105087824 */ /* 0x004fd800078e0208 */
[----:B------:R-:W-:Y:S05]  /*0140*/  @!P0 BRA `(.L_x_34) ;  /* 0xfffffffc00e88947 */ /* 0x000fea000383ffff */
.L_x_33:
[----:B------:R-:W-:Y:S05]  /*0150*/  BSYNC.RECONVERGENT B0 ;  /* 0x0000000000007941 */ /* 0x000fea0003800200 */
.L_x_32:
[----:B------:R-:W0:Y:S01]  /*0160*/  SHFL.DOWN PT, R5, R8, 0x10, 0x1f ;  /* 0x0a001f0008057f89 */ /* 0x000e2200000e0000 */
[----:B------:R-:W-:-:S06]  /*0170*/  USHF.R.U32.HI UR4, URZ, 0x5, UR5 ;  /* 0x00000005ff047899 */ /* 0x000fcc0008011605 */
[----:B------:R-:W-:-:S13]  /*0180*/  ISETP.GE.U32.AND P1, PT, R3, UR4, PT ;  /* 0x0000000403007c0c */ /* 0x000fda000bf26070 */
        /* <DEDUP_REMOVED lines=40> */
.L_x_35:
        /* <DEDUP_REMOVED lines=15> */
.L_x_44:


//--------------------- .nv.shared._Z31device_reduce_block_atomic_vec4PKiPii --------------------------
	.section	.nv.shared._Z31device_reduce_block_atomic_vec4PKiPii,"aw",@nobits
	.sectionflags	@""
	.align	4
.nv.shared._Z31device_reduce_block_atomic_vec4PKiPii:
	.zero		1152


//--------------------- .nv.shared.reserved.0     --------------------------
	.section	.nv.shared.reserved.0,"aw",@nobits
	.weak		__nv_reservedSMEM_offset_0_alias
	.size		__nv_reservedSMEM_offset_0_alias, 0, 64
	.other		__nv_reservedSMEM_offset_0_alias,@"STO_CUDA_RESERVED_SHARED STV_DEFAULT"
__nv_reservedSMEM_offset_0_alias:
	.zero		0
	.zero		64


//--------------------- .nv.shared._Z31device_reduce_block_atomic_vec2PKiPii --------------------------
	.section	.nv.shared._Z31device_reduce_block_atomic_vec2PKiPii,"aw",@nobits
	.sectionflags	@""
	.align	4
.nv.shared._Z31device_reduce_block_atomic_vec2PKiPii:
	.zero		1152


//--------------------- .nv.shared._Z26device_reduce_block_atomicPKiPii --------------------------
	.section	.nv.shared._Z26device_reduce_block_atomicPKiPii,"aw",@nobits
	.sectionflags	@""
	.align	4
.nv.shared._Z26device_reduce_block_atomicPKiPii:
	.zero		1152


//--------------------- .nv.shared._Z25device_reduce_stable_vec4PKiPii --------------------------
	.section	.nv.shared._Z25device_reduce_stable_vec4PKiPii,"aw",@nobits
	.sectionflags	@""
	.align	4
.nv.shared._Z25device_reduce_stable_vec4PKiPii:
	.zero		1152


//--------------------- .nv.shared._Z25device_reduce_stable_vec2PKiPii --------------------------
	.section	.nv.shared._Z25device_reduce_stable_vec2PKiPii,"aw",@nobits
	.sectionflags	@""
	.align	4
.nv.shared._Z25device_reduce_stable_vec2PKiPii:
	.zero		1152


//--------------------- .nv.shared._Z20device_reduce_stablePKiPii --------------------------
	.section	.nv.shared._Z20device_reduce_stablePKiPii,"aw",@nobits
	.sectionflags	@""
	.align	4
.nv.shared._Z20device_reduce_stablePKiPii:
	.zero		1152


//--------------------- .nv.constant0._Z31device_reduce_block_atomic_vec4PKiPii --------------------------
	.section	.nv.constant0._Z31device_reduce_block_atomic_vec4PKiPii,"a",@progbits
	.sectionflags	@""
	.align	4
.nv.constant0._Z31device_reduce_block_atomic_vec4PKiPii:
	.zero		916


//--------------------- .nv.constant0._Z31device_reduce_block_atomic_vec2PKiPii --------------------------
	.section	.nv.constant0._Z31device_reduce_block_atomic_vec2PKiPii,"a",@progbits
	.sectionflags	@""
	.align	4
.nv.constant0._Z31device_reduce_block_atomic_vec2PKiPii:
	.zero		916


//--------------------- .nv.constant0._Z26device_reduce_block_atomicPKiPii --------------------------
	.section	.nv.constant0._Z26device_reduce_block_atomicPKiPii,"a",@progbits
	.sectionflags	@""
	.align	4
.nv.constant0._Z26device_reduce_block_atomicPKiPii:
	.zero		916


//--------------------- .nv.constant0._Z30device_reduce_warp_atomic_vec4PKiPii --------------------------
	.section	.nv.constant0._Z30device_reduce_warp_atomic_vec4PKiPii,"a",@progbits
	.sectionflags	@""
	.align	4
.nv.constant0._Z30device_reduce_warp_atomic_vec4PKiPii:
	.zero		916


//--------------------- .nv.constant0._Z30device_reduce_warp_atomic_vec2PKiPii --------------------------
	.section	.nv.constant0._Z30device_reduce_warp_atomic_vec2PKiPii,"a",@progbits
	.sectionflags	@""
	.align	4
.nv.constant0._Z30device_reduce_warp_atomic_vec2PKiPii:
	.zero		916


//--------------------- .nv.constant0._Z25device_reduce_warp_atomicPKiPii --------------------------
	.section	.nv.constant0._Z25device_reduce_warp_atomicPKiPii,"a",@progbits
	.sectionflags	@""
	.align	4
.nv.constant0._Z25device_reduce_warp_atomicPKiPii:
	.zero		916


//--------------------- .nv.constant0._Z25device_reduce_stable_vec4PKiPii --------------------------
	.section	.nv.constant0._Z25device_reduce_stable_vec4PKiPii,"a",@progbits
	.sectionflags	@""
	.align	4
.nv.constant0._Z25device_reduce_stable_vec4PKiPii:
	.zero		916


//--------------------- .nv.constant0._Z25device_reduce_stable_vec2PKiPii --------------------------
	.section	.nv.constant0._Z25device_reduce_stable_vec2PKiPii,"a",@progbits
	.sectionflags	@""
	.align	4
.nv.constant0._Z25device_reduce_stable_vec2PKiPii:
	.zero		916


//--------------------- .nv.constant0._Z20device_reduce_stablePKiPii --------------------------
	.section	.nv.constant0._Z20device_reduce_stablePKiPii,"a",@progbits
	.sectionflags	@""
	.align	4
.nv.constant0._Z20device_reduce_stablePKiPii:
	.zero		916


//--------------------- SYMBOLS --------------------------

	.type		.nv.reservedSmem.offset0,@object
	.size		.nv.reservedSmem.offset0,0x4
	.type		.nv.reservedSmem.cap,@object
	.size		.nv.reservedSmem.cap,0x4
